//
// Generated by NVIDIA NVVM Compiler
//
// Compiler Build ID: CL-36424714
// Cuda compilation tools, release 13.0, V13.0.88
// Based on NVVM 20.0.0
//

.version 9.0
.target sm_100
.address_size 64

	// .globl	_Z16create_fft_tableP7complexi
.func  (.param .align 16 .b8 func_retval0[16]) __internal_trig_reduction_slowpathd
(
	.param .b64 __internal_trig_reduction_slowpathd_param_0
)
;
.global .align 8 .b8 __cudart_i2opi_d[144] = {8, 93, 141, 31, 177, 95, 251, 107, 234, 146, 82, 138, 247, 57, 7, 61, 123, 241, 229, 235, 199, 186, 39, 117, 45, 234, 95, 158, 102, 63, 70, 79, 183, 9, 203, 39, 207, 126, 54, 109, 31, 109, 10, 90, 139, 17, 47, 239, 15, 152, 5, 222, 255, 151, 248, 31, 59, 40, 249, 189, 139, 95, 132, 156, 244, 57, 83, 131, 57, 214, 145, 57, 65, 126, 95, 180, 38, 112, 156, 233, 132, 68, 187, 46, 245, 53, 130, 232, 62, 167, 41, 177, 28, 235, 29, 254, 28, 146, 209, 9, 234, 46, 73, 6, 224, 210, 77, 66, 58, 110, 36, 183, 97, 197, 187, 222, 171, 99, 81, 254, 65, 144, 67, 60, 153, 149, 98, 219, 192, 221, 52, 245, 209, 87, 39, 252, 41, 21, 68, 78, 110, 131, 249, 162};
.global .align 16 .b8 __cudart_sin_cos_coeffs[128] = {70, 210, 176, 44, 241, 229, 90, 190, 146, 227, 172, 105, 227, 29, 199, 62, 161, 98, 219, 25, 160, 1, 42, 191, 24, 8, 17, 17, 17, 17, 129, 63, 84, 85, 85, 85, 85, 85, 197, 191, 0, 0, 0, 0, 0, 0, 0, 0, 0, 0, 0, 0, 0, 0, 0, 0, 100, 129, 253, 32, 131, 255, 168, 189, 40, 133, 239, 193, 167, 238, 33, 62, 217, 230, 6, 142, 79, 126, 146, 190, 233, 188, 221, 25, 160, 1, 250, 62, 71, 93, 193, 22, 108, 193, 86, 191, 81, 85, 85, 85, 85, 85, 165, 63, 0, 0, 0, 0, 0, 0, 224, 191, 0, 0, 0, 0, 0, 0, 240, 63};

.visible .entry _Z16create_fft_tableP7complexi(
	.param .u64 .ptr .align 1 _Z16create_fft_tableP7complexi_param_0,
	.param .u32 _Z16create_fft_tableP7complexi_param_1
)
{
	.reg .pred 	%p<11>;
	.reg .b32 	%r<35>;
	.reg .b64 	%rd<14>;
	.reg .b64 	%fd<73>;

	ld.param.u64 	%rd3, [_Z16create_fft_tableP7complexi_param_0];
	ld.param.u32 	%r14, [_Z16create_fft_tableP7complexi_param_1];
	mov.u32 	%r15, %nctaid.x;
	mov.u32 	%r16, %ntid.x;
	mul.lo.s32 	%r17, %r15, %r16;
	div.s32 	%r1, %r14, %r17;
	mov.u32 	%r18, %ctaid.x;
	mov.u32 	%r19, %tid.x;
	mad.lo.s32 	%r20, %r18, %r16, %r19;
	mul.lo.s32 	%r31, %r1, %r20;
	setp.lt.s32 	%p1, %r1, 1;
	@%p1 bra 	$L__BB0_12;
	cvt.rn.f64.s32 	%fd1, %r14;
	cvta.to.global.u64 	%rd4, %rd3;
	add.s64 	%rd1, %rd4, 8;
	add.s32 	%r3, %r31, %r1;
	mov.u64 	%rd8, __cudart_sin_cos_coeffs;
$L__BB0_2:
	cvt.rn.f64.s32 	%fd2, %r31;
	mul.f64 	%fd16, %fd2, 0d401921FB54442EEA;
	div.rn.f64 	%fd3, %fd16, %fd1;
	abs.f64 	%fd4, %fd3;
	setp.neu.f64 	%p2, %fd4, 0d7FF0000000000000;
	@%p2 bra 	$L__BB0_4;
	mov.f64 	%fd22, 0d0000000000000000;
	mul.rn.f64 	%fd71, %fd3, %fd22;
	mov.b32 	%r33, 1;
	bra.uni 	$L__BB0_7;
$L__BB0_4:
	mul.f64 	%fd17, %fd3, 0d3FE45F306DC9C883;
	cvt.rni.s32.f64 	%r32, %fd17;
	cvt.rn.f64.s32 	%fd18, %r32;
	fma.rn.f64 	%fd19, %fd18, 0dBFF921FB54442D18, %fd3;
	fma.rn.f64 	%fd20, %fd18, 0dBC91A62633145C00, %fd19;
	fma.rn.f64 	%fd71, %fd18, 0dB97B839A252049C0, %fd20;
	setp.ltu.f64 	%p3, %fd4, 0d41E0000000000000;
	@%p3 bra 	$L__BB0_6;
	{ // callseq 0, 0
	.param .b64 param0;
	st.param.f64 	[param0], %fd3;
	.param .align 16 .b8 retval0[16];
	call.uni (retval0), 
	__internal_trig_reduction_slowpathd, 
	(
	param0
	);
	ld.param.f64 	%fd71, [retval0];
	ld.param.b32 	%r32, [retval0+8];
	} // callseq 0
$L__BB0_6:
	add.s32 	%r33, %r32, 1;
$L__BB0_7:
	mul.wide.s32 	%rd5, %r31, 16;
	add.s64 	%rd2, %rd1, %rd5;
	shl.b32 	%r23, %r33, 6;
	cvt.u64.u32 	%rd6, %r23;
	and.b64  	%rd7, %rd6, 64;
	add.s64 	%rd9, %rd8, %rd7;
	mul.rn.f64 	%fd23, %fd71, %fd71;
	and.b32  	%r24, %r33, 1;
	setp.eq.b32 	%p4, %r24, 1;
	selp.f64 	%fd24, 0dBDA8FF8320FD8164, 0d3DE5DB65F9785EBA, %p4;
	ld.global.nc.v2.f64 	{%fd25, %fd26}, [%rd9];
	fma.rn.f64 	%fd27, %fd24, %fd23, %fd25;
	fma.rn.f64 	%fd28, %fd27, %fd23, %fd26;
	ld.global.nc.v2.f64 	{%fd29, %fd30}, [%rd9+16];
	fma.rn.f64 	%fd31, %fd28, %fd23, %fd29;
	fma.rn.f64 	%fd32, %fd31, %fd23, %fd30;
	ld.global.nc.v2.f64 	{%fd33, %fd34}, [%rd9+32];
	fma.rn.f64 	%fd35, %fd32, %fd23, %fd33;
	fma.rn.f64 	%fd36, %fd35, %fd23, %fd34;
	fma.rn.f64 	%fd37, %fd36, %fd71, %fd71;
	fma.rn.f64 	%fd38, %fd36, %fd23, 0d3FF0000000000000;
	selp.f64 	%fd39, %fd38, %fd37, %p4;
	and.b32  	%r25, %r33, 2;
	setp.eq.s32 	%p5, %r25, 0;
	mov.f64 	%fd40, 0d0000000000000000;
	sub.f64 	%fd41, %fd40, %fd39;
	selp.f64 	%fd42, %fd39, %fd41, %p5;
	st.global.f64 	[%rd2+-8], %fd42;
	mul.f64 	%fd43, %fd2, 0dC01921FB54442EEA;
	div.rn.f64 	%fd10, %fd43, %fd1;
	abs.f64 	%fd11, %fd10;
	setp.neu.f64 	%p6, %fd11, 0d7FF0000000000000;
	@%p6 bra 	$L__BB0_9;
	mov.f64 	%fd49, 0d0000000000000000;
	mul.rn.f64 	%fd72, %fd10, %fd49;
	mov.b32 	%r34, 0;
	bra.uni 	$L__BB0_11;
$L__BB0_9:
	mul.f64 	%fd44, %fd10, 0d3FE45F306DC9C883;
	cvt.rni.s32.f64 	%r34, %fd44;
	cvt.rn.f64.s32 	%fd45, %r34;
	fma.rn.f64 	%fd46, %fd45, 0dBFF921FB54442D18, %fd10;
	fma.rn.f64 	%fd47, %fd45, 0dBC91A62633145C00, %fd46;
	fma.rn.f64 	%fd72, %fd45, 0dB97B839A252049C0, %fd47;
	setp.ltu.f64 	%p7, %fd11, 0d41E0000000000000;
	@%p7 bra 	$L__BB0_11;
	{ // callseq 1, 0
	.param .b64 param0;
	st.param.f64 	[param0], %fd10;
	.param .align 16 .b8 retval0[16];
	call.uni (retval0), 
	__internal_trig_reduction_slowpathd, 
	(
	param0
	);
	ld.param.f64 	%fd72, [retval0];
	ld.param.b32 	%r34, [retval0+8];
	} // callseq 1
$L__BB0_11:
	shl.b32 	%r28, %r34, 6;
	cvt.u64.u32 	%rd10, %r28;
	and.b64  	%rd11, %rd10, 64;
	add.s64 	%rd13, %rd8, %rd11;
	mul.rn.f64 	%fd50, %fd72, %fd72;
	and.b32  	%r29, %r34, 1;
	setp.eq.b32 	%p8, %r29, 1;
	selp.f64 	%fd51, 0dBDA8FF8320FD8164, 0d3DE5DB65F9785EBA, %p8;
	ld.global.nc.v2.f64 	{%fd52, %fd53}, [%rd13];
	fma.rn.f64 	%fd54, %fd51, %fd50, %fd52;
	fma.rn.f64 	%fd55, %fd54, %fd50, %fd53;
	ld.global.nc.v2.f64 	{%fd56, %fd57}, [%rd13+16];
	fma.rn.f64 	%fd58, %fd55, %fd50, %fd56;
	fma.rn.f64 	%fd59, %fd58, %fd50, %fd57;
	ld.global.nc.v2.f64 	{%fd60, %fd61}, [%rd13+32];
	fma.rn.f64 	%fd62, %fd59, %fd50, %fd60;
	fma.rn.f64 	%fd63, %fd62, %fd50, %fd61;
	fma.rn.f64 	%fd64, %fd63, %fd72, %fd72;
	fma.rn.f64 	%fd65, %fd63, %fd50, 0d3FF0000000000000;
	selp.f64 	%fd66, %fd65, %fd64, %p8;
	and.b32  	%r30, %r34, 2;
	setp.eq.s32 	%p9, %r30, 0;
	mov.f64 	%fd67, 0d0000000000000000;
	sub.f64 	%fd68, %fd67, %fd66;
	selp.f64 	%fd69, %fd66, %fd68, %p9;
	st.global.f64 	[%rd2], %fd69;
	add.s32 	%r31, %r31, 1;
	setp.lt.s32 	%p10, %r31, %r3;
	@%p10 bra 	$L__BB0_2;
$L__BB0_12:
	ret;

}
	// .globl	_Z9fft_stageP7complexS0_S0_S0_i
.visible .entry _Z9fft_stageP7complexS0_S0_S0_i(
	.param .u64 .ptr .align 1 _Z9fft_stageP7complexS0_S0_S0_i_param_0,
	.param .u64 .ptr .align 1 _Z9fft_stageP7complexS0_S0_S0_i_param_1,
	.param .u64 .ptr .align 1 _Z9fft_stageP7complexS0_S0_S0_i_param_2,
	.param .u64 .ptr .align 1 _Z9fft_stageP7complexS0_S0_S0_i_param_3,
	.param .u32 _Z9fft_stageP7complexS0_S0_S0_i_param_4
)
{
	.reg .pred 	%p<6>;
	.reg .b32 	%r<28>;
	.reg .b64 	%rd<25>;
	.reg .b64 	%fd<76>;

	ld.param.u64 	%rd9, [_Z9fft_stageP7complexS0_S0_S0_i_param_0];
	ld.param.u64 	%rd10, [_Z9fft_stageP7complexS0_S0_S0_i_param_1];
	ld.param.u64 	%rd7, [_Z9fft_stageP7complexS0_S0_S0_i_param_2];
	ld.param.u64 	%rd8, [_Z9fft_stageP7complexS0_S0_S0_i_param_3];
	ld.param.u32 	%r13, [_Z9fft_stageP7complexS0_S0_S0_i_param_4];
	cvta.to.global.u64 	%rd1, %rd7;
	cvta.to.global.u64 	%rd2, %rd8;
	cvta.to.global.u64 	%rd3, %rd10;
	cvta.to.global.u64 	%rd4, %rd9;
	mov.u32 	%r14, %nctaid.x;
	mov.u32 	%r15, %ntid.x;
	mul.lo.s32 	%r16, %r14, %r15;
	div.s32 	%r17, %r13, %r16;
	mov.u32 	%r18, %ctaid.x;
	mov.u32 	%r19, %tid.x;
	mad.lo.s32 	%r20, %r18, %r15, %r19;
	mul.lo.s32 	%r1, %r17, %r20;
	add.s32 	%r2, %r1, %r17;
	setp.lt.s32 	%p1, %r17, 1;
	@%p1 bra 	$L__BB1_7;
	add.s32 	%r21, %r1, 1;
	max.s32 	%r3, %r2, %r21;
	sub.s32 	%r22, %r3, %r1;
	and.b32  	%r4, %r22, 3;
	setp.eq.s32 	%p2, %r4, 0;
	mov.u32 	%r26, %r1;
	@%p2 bra 	$L__BB1_4;
	neg.s32 	%r24, %r4;
	mov.u32 	%r26, %r1;
$L__BB1_3:
	.pragma "nounroll";
	mul.wide.s32 	%rd11, %r26, 16;
	add.s64 	%rd12, %rd1, %rd11;
	add.s64 	%rd13, %rd2, %rd11;
	add.s64 	%rd14, %rd3, %rd11;
	add.s64 	%rd15, %rd4, %rd11;
	ld.global.f64 	%fd1, [%rd15];
	ld.global.f64 	%fd2, [%rd14];
	add.f64 	%fd3, %fd1, %fd2;
	st.global.f64 	[%rd13], %fd3;
	ld.global.f64 	%fd4, [%rd15+8];
	ld.global.f64 	%fd5, [%rd14+8];
	add.f64 	%fd6, %fd4, %fd5;
	st.global.f64 	[%rd13+8], %fd6;
	st.global.f64 	[%rd15], %fd3;
	st.global.f64 	[%rd15+8], %fd6;
	ld.global.f64 	%fd7, [%rd12];
	mul.f64 	%fd8, %fd3, %fd7;
	ld.global.f64 	%fd9, [%rd12+8];
	mul.f64 	%fd10, %fd6, %fd9;
	sub.f64 	%fd11, %fd8, %fd10;
	st.global.f64 	[%rd13], %fd11;
	ld.global.f64 	%fd12, [%rd15];
	ld.global.f64 	%fd13, [%rd12];
	mul.f64 	%fd14, %fd6, %fd13;
	fma.rn.f64 	%fd15, %fd9, %fd12, %fd14;
	st.global.f64 	[%rd13+8], %fd15;
	add.s32 	%r26, %r26, 1;
	add.s32 	%r24, %r24, 1;
	setp.ne.s32 	%p3, %r24, 0;
	@%p3 bra 	$L__BB1_3;
$L__BB1_4:
	sub.s32 	%r23, %r1, %r3;
	setp.gt.u32 	%p4, %r23, -4;
	@%p4 bra 	$L__BB1_7;
	add.s64 	%rd5, %rd4, 32;
	add.s64 	%rd6, %rd3, 32;
$L__BB1_6:
	ld.param.u64 	%rd24, [_Z9fft_stageP7complexS0_S0_S0_i_param_3];
	ld.param.u64 	%rd23, [_Z9fft_stageP7complexS0_S0_S0_i_param_2];
	mul.wide.s32 	%rd16, %r26, 16;
	add.s64 	%rd17, %rd5, %rd16;
	add.s64 	%rd18, %rd6, %rd16;
	cvta.to.global.u64 	%rd19, %rd24;
	add.s64 	%rd20, %rd19, %rd16;
	cvta.to.global.u64 	%rd21, %rd23;
	add.s64 	%rd22, %rd21, %rd16;
	ld.global.f64 	%fd16, [%rd17+-32];
	ld.global.f64 	%fd17, [%rd18+-32];
	add.f64 	%fd18, %fd16, %fd17;
	st.global.f64 	[%rd20], %fd18;
	ld.global.f64 	%fd19, [%rd17+-24];
	ld.global.f64 	%fd20, [%rd18+-24];
	add.f64 	%fd21, %fd19, %fd20;
	st.global.f64 	[%rd20+8], %fd21;
	st.global.f64 	[%rd17+-32], %fd18;
	st.global.f64 	[%rd17+-24], %fd21;
	ld.global.f64 	%fd22, [%rd22];
	mul.f64 	%fd23, %fd18, %fd22;
	ld.global.f64 	%fd24, [%rd22+8];
	mul.f64 	%fd25, %fd21, %fd24;
	sub.f64 	%fd26, %fd23, %fd25;
	st.global.f64 	[%rd20], %fd26;
	ld.global.f64 	%fd27, [%rd17+-32];
	ld.global.f64 	%fd28, [%rd22];
	mul.f64 	%fd29, %fd21, %fd28;
	fma.rn.f64 	%fd30, %fd24, %fd27, %fd29;
	st.global.f64 	[%rd20+8], %fd30;
	ld.global.f64 	%fd31, [%rd17+-16];
	ld.global.f64 	%fd32, [%rd18+-16];
	add.f64 	%fd33, %fd31, %fd32;
	st.global.f64 	[%rd20+16], %fd33;
	ld.global.f64 	%fd34, [%rd17+-8];
	ld.global.f64 	%fd35, [%rd18+-8];
	add.f64 	%fd36, %fd34, %fd35;
	st.global.f64 	[%rd20+24], %fd36;
	st.global.f64 	[%rd17+-16], %fd33;
	st.global.f64 	[%rd17+-8], %fd36;
	ld.global.f64 	%fd37, [%rd22+16];
	mul.f64 	%fd38, %fd33, %fd37;
	ld.global.f64 	%fd39, [%rd22+24];
	mul.f64 	%fd40, %fd36, %fd39;
	sub.f64 	%fd41, %fd38, %fd40;
	st.global.f64 	[%rd20+16], %fd41;
	ld.global.f64 	%fd42, [%rd17+-16];
	ld.global.f64 	%fd43, [%rd22+16];
	mul.f64 	%fd44, %fd36, %fd43;
	fma.rn.f64 	%fd45, %fd39, %fd42, %fd44;
	st.global.f64 	[%rd20+24], %fd45;
	ld.global.f64 	%fd46, [%rd17];
	ld.global.f64 	%fd47, [%rd18];
	add.f64 	%fd48, %fd46, %fd47;
	st.global.f64 	[%rd20+32], %fd48;
	ld.global.f64 	%fd49, [%rd17+8];
	ld.global.f64 	%fd50, [%rd18+8];
	add.f64 	%fd51, %fd49, %fd50;
	st.global.f64 	[%rd20+40], %fd51;
	st.global.f64 	[%rd17], %fd48;
	st.global.f64 	[%rd17+8], %fd51;
	ld.global.f64 	%fd52, [%rd22+32];
	mul.f64 	%fd53, %fd48, %fd52;
	ld.global.f64 	%fd54, [%rd22+40];
	mul.f64 	%fd55, %fd51, %fd54;
	sub.f64 	%fd56, %fd53, %fd55;
	st.global.f64 	[%rd20+32], %fd56;
	ld.global.f64 	%fd57, [%rd17];
	ld.global.f64 	%fd58, [%rd22+32];
	mul.f64 	%fd59, %fd51, %fd58;
	fma.rn.f64 	%fd60, %fd54, %fd57, %fd59;
	st.global.f64 	[%rd20+40], %fd60;
	ld.global.f64 	%fd61, [%rd17+16];
	ld.global.f64 	%fd62, [%rd18+16];
	add.f64 	%fd63, %fd61, %fd62;
	st.global.f64 	[%rd20+48], %fd63;
	ld.global.f64 	%fd64, [%rd17+24];
	ld.global.f64 	%fd65, [%rd18+24];
	add.f64 	%fd66, %fd64, %fd65;
	st.global.f64 	[%rd20+56], %fd66;
	st.global.f64 	[%rd17+16], %fd63;
	st.global.f64 	[%rd17+24], %fd66;
	ld.global.f64 	%fd67, [%rd22+48];
	mul.f64 	%fd68, %fd63, %fd67;
	ld.global.f64 	%fd69, [%rd22+56];
	mul.f64 	%fd70, %fd66, %fd69;
	sub.f64 	%fd71, %fd68, %fd70;
	st.global.f64 	[%rd20+48], %fd71;
	ld.global.f64 	%fd72, [%rd17+16];
	ld.global.f64 	%fd73, [%rd22+48];
	mul.f64 	%fd74, %fd66, %fd73;
	fma.rn.f64 	%fd75, %fd69, %fd72, %fd74;
	st.global.f64 	[%rd20+56], %fd75;
	add.s32 	%r26, %r26, 4;
	setp.lt.s32 	%p5, %r26, %r2;
	@%p5 bra 	$L__BB1_6;
$L__BB1_7:
	ret;

}
	// .globl	_Z17create_idft_tableP7complexi
.visible .entry _Z17create_idft_tableP7complexi(
	.param .u64 .ptr .align 1 _Z17create_idft_tableP7complexi_param_0,
	.param .u32 _Z17create_idft_tableP7complexi_param_1
)
{
	.reg .pred 	%p<11>;
	.reg .b32 	%r<35>;
	.reg .b64 	%rd<14>;
	.reg .b64 	%fd<72>;

	ld.param.u64 	%rd3, [_Z17create_idft_tableP7complexi_param_0];
	ld.param.u32 	%r14, [_Z17create_idft_tableP7complexi_param_1];
	mov.u32 	%r15, %nctaid.x;
	mov.u32 	%r16, %ntid.x;
	mul.lo.s32 	%r17, %r15, %r16;
	div.s32 	%r1, %r14, %r17;
	mov.u32 	%r18, %ctaid.x;
	mov.u32 	%r19, %tid.x;
	mad.lo.s32 	%r20, %r18, %r16, %r19;
	mul.lo.s32 	%r31, %r1, %r20;
	setp.lt.s32 	%p1, %r1, 1;
	@%p1 bra 	$L__BB2_12;
	cvt.rn.f64.s32 	%fd1, %r14;
	cvta.to.global.u64 	%rd4, %rd3;
	add.s64 	%rd1, %rd4, 8;
	add.s32 	%r3, %r31, %r1;
	mov.u64 	%rd8, __cudart_sin_cos_coeffs;
$L__BB2_2:
	cvt.rn.f64.s32 	%fd13, %r31;
	mul.f64 	%fd14, %fd13, 0d401921FB54442EEA;
	div.rn.f64 	%fd2, %fd14, %fd1;
	abs.f64 	%fd3, %fd2;
	setp.neu.f64 	%p2, %fd3, 0d7FF0000000000000;
	@%p2 bra 	$L__BB2_4;
	mov.f64 	%fd20, 0d0000000000000000;
	mul.rn.f64 	%fd70, %fd2, %fd20;
	mov.b32 	%r33, 1;
	bra.uni 	$L__BB2_7;
$L__BB2_4:
	mul.f64 	%fd15, %fd2, 0d3FE45F306DC9C883;
	cvt.rni.s32.f64 	%r32, %fd15;
	cvt.rn.f64.s32 	%fd16, %r32;
	fma.rn.f64 	%fd17, %fd16, 0dBFF921FB54442D18, %fd2;
	fma.rn.f64 	%fd18, %fd16, 0dBC91A62633145C00, %fd17;
	fma.rn.f64 	%fd70, %fd16, 0dB97B839A252049C0, %fd18;
	setp.ltu.f64 	%p3, %fd3, 0d41E0000000000000;
	@%p3 bra 	$L__BB2_6;
	{ // callseq 2, 0
	.param .b64 param0;
	st.param.f64 	[param0], %fd2;
	.param .align 16 .b8 retval0[16];
	call.uni (retval0), 
	__internal_trig_reduction_slowpathd, 
	(
	param0
	);
	ld.param.f64 	%fd70, [retval0];
	ld.param.b32 	%r32, [retval0+8];
	} // callseq 2
$L__BB2_6:
	add.s32 	%r33, %r32, 1;
$L__BB2_7:
	mul.wide.s32 	%rd5, %r31, 16;
	add.s64 	%rd2, %rd1, %rd5;
	setp.neu.f64 	%p4, %fd3, 0d7FF0000000000000;
	shl.b32 	%r23, %r33, 6;
	cvt.u64.u32 	%rd6, %r23;
	and.b64  	%rd7, %rd6, 64;
	add.s64 	%rd9, %rd8, %rd7;
	mul.rn.f64 	%fd21, %fd70, %fd70;
	and.b32  	%r24, %r33, 1;
	setp.eq.b32 	%p5, %r24, 1;
	selp.f64 	%fd22, 0dBDA8FF8320FD8164, 0d3DE5DB65F9785EBA, %p5;
	ld.global.nc.v2.f64 	{%fd23, %fd24}, [%rd9];
	fma.rn.f64 	%fd25, %fd22, %fd21, %fd23;
	fma.rn.f64 	%fd26, %fd25, %fd21, %fd24;
	ld.global.nc.v2.f64 	{%fd27, %fd28}, [%rd9+16];
	fma.rn.f64 	%fd29, %fd26, %fd21, %fd27;
	fma.rn.f64 	%fd30, %fd29, %fd21, %fd28;
	ld.global.nc.v2.f64 	{%fd31, %fd32}, [%rd9+32];
	fma.rn.f64 	%fd33, %fd30, %fd21, %fd31;
	fma.rn.f64 	%fd34, %fd33, %fd21, %fd32;
	fma.rn.f64 	%fd35, %fd34, %fd70, %fd70;
	fma.rn.f64 	%fd36, %fd34, %fd21, 0d3FF0000000000000;
	selp.f64 	%fd37, %fd36, %fd35, %p5;
	and.b32  	%r25, %r33, 2;
	setp.eq.s32 	%p6, %r25, 0;
	mov.f64 	%fd38, 0d0000000000000000;
	sub.f64 	%fd39, %fd38, %fd37;
	selp.f64 	%fd40, %fd37, %fd39, %p6;
	div.rn.f64 	%fd41, %fd40, %fd1;
	st.global.f64 	[%rd2+-8], %fd41;
	@%p4 bra 	$L__BB2_9;
	mov.f64 	%fd47, 0d0000000000000000;
	mul.rn.f64 	%fd71, %fd2, %fd47;
	mov.b32 	%r34, 0;
	bra.uni 	$L__BB2_11;
$L__BB2_9:
	mul.f64 	%fd42, %fd2, 0d3FE45F306DC9C883;
	cvt.rni.s32.f64 	%r34, %fd42;
	cvt.rn.f64.s32 	%fd43, %r34;
	fma.rn.f64 	%fd44, %fd43, 0dBFF921FB54442D18, %fd2;
	fma.rn.f64 	%fd45, %fd43, 0dBC91A62633145C00, %fd44;
	fma.rn.f64 	%fd71, %fd43, 0dB97B839A252049C0, %fd45;
	setp.ltu.f64 	%p7, %fd3, 0d41E0000000000000;
	@%p7 bra 	$L__BB2_11;
	{ // callseq 3, 0
	.param .b64 param0;
	st.param.f64 	[param0], %fd2;
	.param .align 16 .b8 retval0[16];
	call.uni (retval0), 
	__internal_trig_reduction_slowpathd, 
	(
	param0
	);
	ld.param.f64 	%fd71, [retval0];
	ld.param.b32 	%r34, [retval0+8];
	} // callseq 3
$L__BB2_11:
	shl.b32 	%r28, %r34, 6;
	cvt.u64.u32 	%rd10, %r28;
	and.b64  	%rd11, %rd10, 64;
	add.s64 	%rd13, %rd8, %rd11;
	mul.rn.f64 	%fd48, %fd71, %fd71;
	and.b32  	%r29, %r34, 1;
	setp.eq.b32 	%p8, %r29, 1;
	selp.f64 	%fd49, 0dBDA8FF8320FD8164, 0d3DE5DB65F9785EBA, %p8;
	ld.global.nc.v2.f64 	{%fd50, %fd51}, [%rd13];
	fma.rn.f64 	%fd52, %fd49, %fd48, %fd50;
	fma.rn.f64 	%fd53, %fd52, %fd48, %fd51;
	ld.global.nc.v2.f64 	{%fd54, %fd55}, [%rd13+16];
	fma.rn.f64 	%fd56, %fd53, %fd48, %fd54;
	fma.rn.f64 	%fd57, %fd56, %fd48, %fd55;
	ld.global.nc.v2.f64 	{%fd58, %fd59}, [%rd13+32];
	fma.rn.f64 	%fd60, %fd57, %fd48, %fd58;
	fma.rn.f64 	%fd61, %fd60, %fd48, %fd59;
	fma.rn.f64 	%fd62, %fd61, %fd71, %fd71;
	fma.rn.f64 	%fd63, %fd61, %fd48, 0d3FF0000000000000;
	selp.f64 	%fd64, %fd63, %fd62, %p8;
	and.b32  	%r30, %r34, 2;
	setp.eq.s32 	%p9, %r30, 0;
	mov.f64 	%fd65, 0d0000000000000000;
	sub.f64 	%fd66, %fd65, %fd64;
	selp.f64 	%fd67, %fd64, %fd66, %p9;
	div.rn.f64 	%fd68, %fd67, %fd1;
	st.global.f64 	[%rd2], %fd68;
	add.s32 	%r31, %r31, 1;
	setp.lt.s32 	%p10, %r31, %r3;
	@%p10 bra 	$L__BB2_2;
$L__BB2_12:
	ret;

}
	// .globl	_Z10idft_stage7complexPS_S0_S0_i
.visible .entry _Z10idft_stage7complexPS_S0_S0_i(
	.param .align 8 .b8 _Z10idft_stage7complexPS_S0_S0_i_param_0[16],
	.param .u64 .ptr .align 1 _Z10idft_stage7complexPS_S0_S0_i_param_1,
	.param .u64 .ptr .align 1 _Z10idft_stage7complexPS_S0_S0_i_param_2,
	.param .u64 .ptr .align 1 _Z10idft_stage7complexPS_S0_S0_i_param_3,
	.param .u32 _Z10idft_stage7complexPS_S0_S0_i_param_4
)
{
	.reg .pred 	%p<6>;
	.reg .b32 	%r<28>;
	.reg .b64 	%rd<19>;
	.reg .b64 	%fd<63>;

	ld.param.f64 	%fd1, [_Z10idft_stage7complexPS_S0_S0_i_param_0];
	ld.param.f64 	%fd2, [_Z10idft_stage7complexPS_S0_S0_i_param_0+8];
	ld.param.u64 	%rd8, [_Z10idft_stage7complexPS_S0_S0_i_param_1];
	ld.param.u64 	%rd9, [_Z10idft_stage7complexPS_S0_S0_i_param_2];
	ld.param.u64 	%rd10, [_Z10idft_stage7complexPS_S0_S0_i_param_3];
	ld.param.u32 	%r13, [_Z10idft_stage7complexPS_S0_S0_i_param_4];
	cvta.to.global.u64 	%rd1, %rd9;
	cvta.to.global.u64 	%rd2, %rd10;
	cvta.to.global.u64 	%rd3, %rd8;
	mov.u32 	%r14, %nctaid.x;
	mov.u32 	%r15, %ntid.x;
	mul.lo.s32 	%r16, %r14, %r15;
	div.s32 	%r17, %r13, %r16;
	mov.u32 	%r18, %ctaid.x;
	mov.u32 	%r19, %tid.x;
	mad.lo.s32 	%r20, %r18, %r15, %r19;
	mul.lo.s32 	%r1, %r17, %r20;
	add.s32 	%r2, %r1, %r17;
	setp.lt.s32 	%p1, %r17, 1;
	@%p1 bra 	$L__BB3_7;
	add.s32 	%r21, %r1, 1;
	max.s32 	%r3, %r2, %r21;
	sub.s32 	%r22, %r3, %r1;
	and.b32  	%r4, %r22, 3;
	setp.eq.s32 	%p2, %r4, 0;
	mov.u32 	%r26, %r1;
	@%p2 bra 	$L__BB3_4;
	add.s64 	%rd4, %rd2, 8;
	neg.s32 	%r24, %r4;
	mov.u32 	%r26, %r1;
$L__BB3_3:
	.pragma "nounroll";
	mul.wide.s32 	%rd11, %r26, 16;
	add.s64 	%rd12, %rd1, %rd11;
	add.s64 	%rd13, %rd4, %rd11;
	add.s64 	%rd14, %rd3, %rd11;
	ld.global.f64 	%fd3, [%rd14];
	mul.f64 	%fd4, %fd1, %fd3;
	ld.global.f64 	%fd5, [%rd14+8];
	mul.f64 	%fd6, %fd2, %fd5;
	sub.f64 	%fd7, %fd4, %fd6;
	st.global.f64 	[%rd13+-8], %fd7;
	ld.global.f64 	%fd8, [%rd14];
	mul.f64 	%fd9, %fd1, %fd5;
	fma.rn.f64 	%fd10, %fd2, %fd8, %fd9;
	st.global.f64 	[%rd13], %fd10;
	ld.global.f64 	%fd11, [%rd12];
	add.f64 	%fd12, %fd11, %fd7;
	st.global.f64 	[%rd12], %fd12;
	ld.global.f64 	%fd13, [%rd12+8];
	add.f64 	%fd14, %fd13, %fd10;
	st.global.f64 	[%rd12+8], %fd14;
	add.s32 	%r26, %r26, 1;
	add.s32 	%r24, %r24, 1;
	setp.ne.s32 	%p3, %r24, 0;
	@%p3 bra 	$L__BB3_3;
$L__BB3_4:
	sub.s32 	%r23, %r1, %r3;
	setp.gt.u32 	%p4, %r23, -4;
	@%p4 bra 	$L__BB3_7;
	add.s64 	%rd5, %rd3, 32;
	add.s64 	%rd6, %rd2, 32;
	add.s64 	%rd7, %rd1, 32;
$L__BB3_6:
	mul.wide.s32 	%rd15, %r26, 16;
	add.s64 	%rd16, %rd5, %rd15;
	add.s64 	%rd17, %rd6, %rd15;
	add.s64 	%rd18, %rd7, %rd15;
	ld.global.f64 	%fd15, [%rd16+-32];
	mul.f64 	%fd16, %fd1, %fd15;
	ld.global.f64 	%fd17, [%rd16+-24];
	mul.f64 	%fd18, %fd2, %fd17;
	sub.f64 	%fd19, %fd16, %fd18;
	st.global.f64 	[%rd17+-32], %fd19;
	ld.global.f64 	%fd20, [%rd16+-32];
	mul.f64 	%fd21, %fd1, %fd17;
	fma.rn.f64 	%fd22, %fd2, %fd20, %fd21;
	st.global.f64 	[%rd17+-24], %fd22;
	ld.global.f64 	%fd23, [%rd18+-32];
	add.f64 	%fd24, %fd23, %fd19;
	st.global.f64 	[%rd18+-32], %fd24;
	ld.global.f64 	%fd25, [%rd18+-24];
	add.f64 	%fd26, %fd25, %fd22;
	st.global.f64 	[%rd18+-24], %fd26;
	ld.global.f64 	%fd27, [%rd16+-16];
	mul.f64 	%fd28, %fd1, %fd27;
	ld.global.f64 	%fd29, [%rd16+-8];
	mul.f64 	%fd30, %fd2, %fd29;
	sub.f64 	%fd31, %fd28, %fd30;
	st.global.f64 	[%rd17+-16], %fd31;
	ld.global.f64 	%fd32, [%rd16+-16];
	mul.f64 	%fd33, %fd1, %fd29;
	fma.rn.f64 	%fd34, %fd2, %fd32, %fd33;
	st.global.f64 	[%rd17+-8], %fd34;
	ld.global.f64 	%fd35, [%rd18+-16];
	add.f64 	%fd36, %fd35, %fd31;
	st.global.f64 	[%rd18+-16], %fd36;
	ld.global.f64 	%fd37, [%rd18+-8];
	add.f64 	%fd38, %fd37, %fd34;
	st.global.f64 	[%rd18+-8], %fd38;
	ld.global.f64 	%fd39, [%rd16];
	mul.f64 	%fd40, %fd1, %fd39;
	ld.global.f64 	%fd41, [%rd16+8];
	mul.f64 	%fd42, %fd2, %fd41;
	sub.f64 	%fd43, %fd40, %fd42;
	st.global.f64 	[%rd17], %fd43;
	ld.global.f64 	%fd44, [%rd16];
	mul.f64 	%fd45, %fd1, %fd41;
	fma.rn.f64 	%fd46, %fd2, %fd44, %fd45;
	st.global.f64 	[%rd17+8], %fd46;
	ld.global.f64 	%fd47, [%rd18];
	add.f64 	%fd48, %fd47, %fd43;
	st.global.f64 	[%rd18], %fd48;
	ld.global.f64 	%fd49, [%rd18+8];
	add.f64 	%fd50, %fd49, %fd46;
	st.global.f64 	[%rd18+8], %fd50;
	ld.global.f64 	%fd51, [%rd16+16];
	mul.f64 	%fd52, %fd1, %fd51;
	ld.global.f64 	%fd53, [%rd16+24];
	mul.f64 	%fd54, %fd2, %fd53;
	sub.f64 	%fd55, %fd52, %fd54;
	st.global.f64 	[%rd17+16], %fd55;
	ld.global.f64 	%fd56, [%rd16+16];
	mul.f64 	%fd57, %fd1, %fd53;
	fma.rn.f64 	%fd58, %fd2, %fd56, %fd57;
	st.global.f64 	[%rd17+24], %fd58;
	ld.global.f64 	%fd59, [%rd18+16];
	add.f64 	%fd60, %fd59, %fd55;
	st.global.f64 	[%rd18+16], %fd60;
	ld.global.f64 	%fd61, [%rd18+24];
	add.f64 	%fd62, %fd61, %fd58;
	st.global.f64 	[%rd18+24], %fd62;
	add.s32 	%r26, %r26, 4;
	setp.lt.s32 	%p5, %r26, %r2;
	@%p5 bra 	$L__BB3_6;
$L__BB3_7:
	ret;

}
.func  (.param .align 16 .b8 func_retval0[16]) __internal_trig_reduction_slowpathd(
	.param .b64 __internal_trig_reduction_slowpathd_param_0
)
{
	.local .align 8 .b8 	__local_depot4[40];
	.reg .b64 	%SP;
	.reg .b64 	%SPL;
	.reg .pred 	%p<10>;
	.reg .b32 	%r<47>;
	.reg .b64 	%rd<74>;
	.reg .b64 	%fd<5>;

	mov.u64 	%SPL, __local_depot4;
	ld.param.f64 	%fd4, [__internal_trig_reduction_slowpathd_param_0];
	add.u64 	%rd1, %SPL, 0;
	{
	.reg .b32 %temp; 
	mov.b64 	{%temp, %r1}, %fd4;
	}
	shr.u32 	%r2, %r1, 20;
	and.b32  	%r3, %r2, 2047;
	setp.eq.s32 	%p1, %r3, 2047;
	mov.b32 	%r46, 0;
	@%p1 bra 	$L__BB4_9;
	add.s32 	%r20, %r3, -1024;
	mov.b64 	%rd20, %fd4;
	shl.b64 	%rd2, %rd20, 11;
	shr.u32 	%r4, %r20, 6;
	sub.s32 	%r45, 15, %r4;
	sub.s32 	%r21, 19, %r4;
	setp.lt.u32 	%p2, %r20, 128;
	selp.b32 	%r6, 18, %r21, %p2;
	setp.ge.s32 	%p3, %r45, %r6;
	mov.b64 	%rd70, 0;
	@%p3 bra 	$L__BB4_4;
	add.s32 	%r23, %r6, %r4;
	neg.s32 	%r43, %r23;
	or.b64  	%rd3, %rd2, -9223372036854775808;
	mov.b64 	%rd70, 0;
	mov.b32 	%r42, 0;
	mov.u64 	%rd25, __cudart_i2opi_d;
	mov.u32 	%r44, %r45;
$L__BB4_3:
	.pragma "nounroll";
	mul.wide.s32 	%rd22, %r42, 8;
	add.s64 	%rd23, %rd1, %rd22;
	mul.wide.s32 	%rd24, %r44, 8;
	add.s64 	%rd26, %rd25, %rd24;
	ld.global.nc.u64 	%rd27, [%rd26];
	{
	.reg .u32 %r0, %r1, %r2, %r3, %alo, %ahi, %blo, %bhi, %clo, %chi;
	mov.b64 	{%alo,%ahi}, %rd27;
	mov.b64 	{%blo,%bhi}, %rd3;
	mov.b64 	{%clo,%chi}, %rd70;
	mad.lo.cc.u32 	%r0, %alo, %blo, %clo;
	madc.hi.cc.u32 	%r1, %alo, %blo, %chi;
	madc.hi.u32 	%r2, %alo, %bhi, 0;
	mad.lo.cc.u32 	%r1, %alo, %bhi, %r1;
	madc.hi.cc.u32 	%r2, %ahi, %blo, %r2;
	madc.hi.u32 	%r3, %ahi, %bhi, 0;
	mad.lo.cc.u32 	%r1, %ahi, %blo, %r1;
	madc.lo.cc.u32 	%r2, %ahi, %bhi, %r2;
	addc.u32 	%r3, %r3, 0;
	mov.b64 	%rd28, {%r0,%r1};
	mov.b64 	%rd70, {%r2,%r3};
	}
	st.local.u64 	[%rd23], %rd28;
	add.s32 	%r44, %r44, 1;
	add.s32 	%r43, %r43, 1;
	add.s32 	%r42, %r42, 1;
	setp.ne.s32 	%p4, %r43, -15;
	mov.u32 	%r45, %r6;
	@%p4 bra 	$L__BB4_3;
$L__BB4_4:
	cvt.s64.s32 	%rd29, %r45;
	cvt.u64.u32 	%rd30, %r4;
	add.s64 	%rd31, %rd30, %rd29;
	shl.b64 	%rd32, %rd31, 3;
	add.s64 	%rd33, %rd1, %rd32;
	st.local.u64 	[%rd33+-120], %rd70;
	and.b32  	%r15, %r2, 63;
	ld.local.u64 	%rd72, [%rd1+16];
	ld.local.u64 	%rd71, [%rd1+24];
	setp.eq.s32 	%p5, %r15, 0;
	@%p5 bra 	$L__BB4_6;
	shl.b64 	%rd34, %rd71, %r15;
	shr.u64 	%rd35, %rd72, 1;
	xor.b32  	%r24, %r15, 63;
	shr.u64 	%rd36, %rd35, %r24;
	or.b64  	%rd71, %rd34, %rd36;
	ld.local.u64 	%rd37, [%rd1+8];
	shl.b64 	%rd38, %rd72, %r15;
	shr.u64 	%rd39, %rd37, 1;
	shr.u64 	%rd40, %rd39, %r24;
	or.b64  	%rd72, %rd38, %rd40;
$L__BB4_6:
	and.b32  	%r25, %r1, -2147483648;
	shr.u64 	%rd41, %rd71, 62;
	cvt.u32.u64 	%r26, %rd41;
	mov.b64 	{%r27, %r28}, %rd71;
	mov.b64 	{%r29, %r30}, %rd72;
	shf.l.wrap.b32 	%r31, %r30, %r27, 2;
	shf.l.wrap.b32 	%r32, %r27, %r28, 2;
	mov.b64 	%rd42, {%r31, %r32};
	shl.b64 	%rd43, %rd72, 2;
	shr.u64 	%rd44, %rd42, 63;
	cvt.u32.u64 	%r33, %rd44;
	add.s32 	%r34, %r33, %r26;
	setp.eq.s32 	%p6, %r25, 0;
	neg.s32 	%r35, %r34;
	selp.b32 	%r46, %r34, %r35, %p6;
	setp.gt.s64 	%p7, %rd42, -1;
	mov.b64 	%rd45, 0;
	{
	.reg .u32 %r0, %r1, %r2, %r3, %a0, %a1, %a2, %a3, %b0, %b1, %b2, %b3;
	mov.b64 	{%a0,%a1}, %rd45;
	mov.b64 	{%a2,%a3}, %rd45;
	mov.b64 	{%b0,%b1}, %rd43;
	mov.b64 	{%b2,%b3}, %rd42;
	sub.cc.u32 	%r0, %a0, %b0;
	subc.cc.u32 	%r1, %a1, %b1;
	subc.cc.u32 	%r2, %a2, %b2;
	subc.u32 	%r3, %a3, %b3;
	mov.b64 	%rd46, {%r0,%r1};
	mov.b64 	%rd47, {%r2,%r3};
	}
	xor.b32  	%r36, %r25, -2147483648;
	selp.b64 	%rd73, %rd42, %rd47, %p7;
	selp.b64 	%rd14, %rd43, %rd46, %p7;
	selp.b32 	%r17, %r25, %r36, %p7;
	clz.b64 	%r37, %rd73;
	cvt.u64.u32 	%rd15, %r37;
	setp.eq.s32 	%p8, %r37, 0;
	@%p8 bra 	$L__BB4_8;
	cvt.u32.u64 	%r38, %rd15;
	and.b32  	%r39, %r38, 63;
	shl.b64 	%rd48, %rd73, %r39;
	shr.u64 	%rd49, %rd14, 1;
	not.b32 	%r40, %r38;
	and.b32  	%r41, %r40, 63;
	shr.u64 	%rd50, %rd49, %r41;
	or.b64  	%rd73, %rd48, %rd50;
$L__BB4_8:
	mov.b64 	%rd51, -3958705157555305931;
	{
	.reg .u32 %r0, %r1, %r2, %r3, %alo, %ahi, %blo, %bhi;
	mov.b64 	{%alo,%ahi}, %rd73;
	mov.b64 	{%blo,%bhi}, %rd51;
	mul.lo.u32 	%r0, %alo, %blo;
	mul.hi.u32 	%r1, %alo, %blo;
	mad.lo.cc.u32 	%r1, %alo, %bhi, %r1;
	madc.hi.u32 	%r2, %alo, %bhi, 0;
	mad.lo.cc.u32 	%r1, %ahi, %blo, %r1;
	madc.hi.cc.u32 	%r2, %ahi, %blo, %r2;
	madc.hi.u32 	%r3, %ahi, %bhi, 0;
	mad.lo.cc.u32 	%r2, %ahi, %bhi, %r2;
	addc.u32 	%r3, %r3, 0;
	mov.b64 	%rd52, {%r0,%r1};
	mov.b64 	%rd53, {%r2,%r3};
	}
	setp.gt.s64 	%p9, %rd53, 0;
	{
	.reg .u32 %r0, %r1, %r2, %r3, %a0, %a1, %a2, %a3, %b0, %b1, %b2, %b3;
	mov.b64 	{%a0,%a1}, %rd52;
	mov.b64 	{%a2,%a3}, %rd53;
	mov.b64 	{%b0,%b1}, %rd52;
	mov.b64 	{%b2,%b3}, %rd53;
	add.cc.u32 	%r0, %a0, %b0;
	addc.cc.u32 	%r1, %a1, %b1;
	addc.cc.u32 	%r2, %a2, %b2;
	addc.u32 	%r3, %a3, %b3;
	mov.b64 	%rd54, {%r0,%r1};
	mov.b64 	%rd55, {%r2,%r3};
	}
	selp.b64 	%rd56, %rd55, %rd53, %p9;
	selp.s64 	%rd57, -1, 0, %p9;
	sub.s64 	%rd58, %rd57, %rd15;
	cvt.u64.u32 	%rd59, %r17;
	shl.b64 	%rd60, %rd59, 32;
	add.s64 	%rd61, %rd56, 1;
	shr.u64 	%rd62, %rd61, 10;
	add.s64 	%rd63, %rd62, 1;
	shr.u64 	%rd64, %rd63, 1;
	shl.b64 	%rd65, %rd58, 52;
	add.s64 	%rd66, %rd65, %rd64;
	add.s64 	%rd67, %rd66, 4602678819172646912;
	or.b64  	%rd68, %rd67, %rd60;
	mov.b64 	%fd4, %rd68;
$L__BB4_9:
	st.param.f64 	[func_retval0], %fd4;
	st.param.b32 	[func_retval0+8], %r46;
	ret;

}


// ===== COMPILED SASS (sm_100) =====

	.target	sm_100

	.elftype	@"ET_EXEC"


//--------------------- .note.nv.tkinfo           --------------------------
	.section	.note.nv.tkinfo,"",@"SHT_NOTE"
	.sectionflags	@"SHF_NOTE_NV_TKINFO"
	.tkinfo
        /*0018*/ 	.word	0x00000002
        /*0030*/ 	.string	""
        /*0030*/ 	.string	"ptxas"
        /*0030*/ 	.string	"Cuda compilation tools, release 13.0, V13.0.88"
        /*0030*/ 	.string	"Build cuda_13.0.r13.0/compiler.36424714_0"
        /*0030*/ 	.string	"-arch sm_100 -m 64 "



//--------------------- .note.nv.cuinfo           --------------------------
	.section	.note.nv.cuinfo,"",@"SHT_NOTE"
	.sectionflags	@"SHF_NOTE_NV_CUINFO"
        /*0018*/ 	.short	0x0002
        /*001a*/ 	.short	0x0064
        /*001c*/ 	.short	0x0082
	.zero		2


//--------------------- .nv.info                  --------------------------
	.section	.nv.info,"",@"SHT_CUDA_INFO"
	.align	4


	//----- nvinfo : EIATTR_REGCOUNT
	.align		4
        /*0000*/ 	.byte	0x04, 0x2f
        /*0002*/ 	.short	(.L_3 - .L_2)
	.align		4
.L_2:
        /*0004*/ 	.word	index@(_Z16create_fft_tableP7complexi)
        /*0008*/ 	.word	0x00000020


	//----- nvinfo : EIATTR_FRAME_SIZE
	.align		4
.L_3:
        /*000c*/ 	.byte	0x04, 0x11
        /*000e*/ 	.short	(.L_5 - .L_4)
	.align		4
.L_4:
        /*0010*/ 	.word	index@($_Z16create_fft_tableP7complexi$__internal_trig_reduction_slowpathd)
        /*0014*/ 	.word	0x00000028


	//----- nvinfo : EIATTR_FRAME_SIZE
	.align		4
.L_5:
        /*0018*/ 	.byte	0x04, 0x11
        /*001a*/ 	.short	(.L_7 - .L_6)
	.align		4
.L_6:
        /*001c*/ 	.word	index@($__internal_1_$__cuda_sm20_div_rn_f64_full)
        /*0020*/ 	.word	0x00000028


	//----- nvinfo : EIATTR_FRAME_SIZE
	.align		4
.L_7:
        /*0024*/ 	.byte	0x04, 0x11
        /*0026*/ 	.short	(.L_9 - .L_8)
	.align		4
.L_8:
        /*0028*/ 	.word	index@(_Z16create_fft_tableP7complexi)
        /*002c*/ 	.word	0x00000028


	//----- nvinfo : EIATTR_REGCOUNT
	.align		4
.L_9:
        /*0030*/ 	.byte	0x04, 0x2f
        /*0032*/ 	.short	(.L_11 - .L_10)
	.align		4
.L_10:
        /*0034*/ 	.word	index@(_Z9fft_stageP7complexS0_S0_S0_i)
        /*0038*/ 	.word	0x0000001a


	//----- nvinfo : EIATTR_FRAME_SIZE
	.align		4
.L_11:
        /*003c*/ 	.byte	0x04, 0x11
        /*003e*/ 	.short	(.L_13 - .L_12)
	.align		4
.L_12:
        /*0040*/ 	.word	index@(_Z9fft_stageP7complexS0_S0_S0_i)
        /*0044*/ 	.word	0x00000000


	//----- nvinfo : EIATTR_REGCOUNT
	.align		4
.L_13:
        /*0048*/ 	.byte	0x04, 0x2f
        /*004a*/ 	.short	(.L_15 - .L_14)
	.align		4
.L_14:
        /*004c*/ 	.word	index@(_Z17create_idft_tableP7complexi)
        /*0050*/ 	.word	0x00000020


	//----- nvinfo : EIATTR_FRAME_SIZE
	.align		4
.L_15:
        /*0054*/ 	.byte	0x04, 0x11
        /*0056*/ 	.short	(.L_17 - .L_16)
	.align		4
.L_16:
        /*0058*/ 	.word	index@($_Z17create_idft_tableP7complexi$__internal_trig_reduction_slowpathd)
        /*005c*/ 	.word	0x00000028


	//----- nvinfo : EIATTR_FRAME_SIZE
	.align		4
.L_17:
        /*0060*/ 	.byte	0x04, 0x11
        /*0062*/ 	.short	(.L_19 - .L_18)
	.align		4
.L_18:
        /*0064*/ 	.word	index@($__internal_0_$__cuda_sm20_div_rn_f64_full)
        /*0068*/ 	.word	0x00000028


	//----- nvinfo : EIATTR_FRAME_SIZE
	.align		4
.L_19:
        /*006c*/ 	.byte	0x04, 0x11
        /*006e*/ 	.short	(.L_21 - .L_20)
	.align		4
.L_20:
        /*0070*/ 	.word	index@(_Z17create_idft_tableP7complexi)
        /*0074*/ 	.word	0x00000028


	//----- nvinfo : EIATTR_REGCOUNT
	.align		4
.L_21:
        /*0078*/ 	.byte	0x04, 0x2f
        /*007a*/ 	.short	(.L_23 - .L_22)
	.align		4
.L_22:
        /*007c*/ 	.word	index@(_Z10idft_stage7complexPS_S0_S0_i)
        /*0080*/ 	.word	0x0000001a


	//----- nvinfo : EIATTR_FRAME_SIZE
	.align		4
.L_23:
        /*0084*/ 	.byte	0x04, 0x11
        /*0086*/ 	.short	(.L_25 - .L_24)
	.align		4
.L_24:
        /*0088*/ 	.word	index@(_Z10idft_stage7complexPS_S0_S0_i)
        /*008c*/ 	.word	0x00000000


	//----- nvinfo : EIATTR_MIN_STACK_SIZE
	.align		4
.L_25:
        /*0090*/ 	.byte	0x04, 0x12
        /*0092*/ 	.short	(.L_27 - .L_26)
	.align		4
.L_26:
        /*0094*/ 	.word	index@(_Z10idft_stage7complexPS_S0_S0_i)
        /*0098*/ 	.word	0x00000000


	//----- nvinfo : EIATTR_MIN_STACK_SIZE
	.align		4
.L_27:
        /*009c*/ 	.byte	0x04, 0x12
        /*009e*/ 	.short	(.L_29 - .L_28)
	.align		4
.L_28:
        /*00a0*/ 	.word	index@(_Z17create_idft_tableP7complexi)
        /*00a4*/ 	.word	0x00000028


	//----- nvinfo : EIATTR_MIN_STACK_SIZE
	.align		4
.L_29:
        /*00a8*/ 	.byte	0x04, 0x12
        /*00aa*/ 	.short	(.L_31 - .L_30)
	.align		4
.L_30:
        /*00ac*/ 	.word	index@(_Z9fft_stageP7complexS0_S0_S0_i)
        /*00b0*/ 	.word	0x00000000


	//----- nvinfo : EIATTR_MIN_STACK_SIZE
	.align		4
.L_31:
        /*00b4*/ 	.byte	0x04, 0x12
        /*00b6*/ 	.short	(.L_33 - .L_32)
	.align		4
.L_32:
        /*00b8*/ 	.word	index@(_Z16create_fft_tableP7complexi)
        /*00bc*/ 	.word	0x00000028
.L_33:


//--------------------- .nv.compat                --------------------------
	.section	.nv.compat,"",@"SHT_CUDA_COMPAT_INFO"
	.align	4
        /*0000*/ 	.byte	0x02, 0x09, 0x00, 0x00, 0x02, 0x02, 0x01, 0x00, 0x02, 0x05, 0x05, 0x00, 0x03, 0x07, 0x01, 0x01
        /*0010*/ 	.byte	0x02, 0x03, 0x00, 0x00, 0x02, 0x06, 0x01, 0x00, 0x04, 0x0b, 0x08, 0x00, 0x01, 0x00, 0x00, 0x00
        /*0020*/ 	.byte	0x00, 0x00, 0x00, 0x00


//--------------------- .nv.info._Z10idft_stage7complexPS_S0_S0_i --------------------------
	.section	.nv.info._Z10idft_stage7complexPS_S0_S0_i,"",@"SHT_CUDA_INFO"
	.sectionflags	@""
	.align	4


	//----- nvinfo : EIATTR_CUDA_API_VERSION
	.align		4
        /*0000*/ 	.byte	0x04, 0x37
        /*0002*/ 	.short	(.L_35 - .L_34)
.L_34:
        /*0004*/ 	.word	0x00000082


	//----- nvinfo : EIATTR_KPARAM_INFO
	.align		4
.L_35:
        /*0008*/ 	.byte	0x04, 0x17
        /*000a*/ 	.short	(.L_37 - .L_36)
.L_36:
        /*000c*/ 	.word	0x00000000
        /*0010*/ 	.short	0x0004
        /*0012*/ 	.short	0x0028
        /*0014*/ 	.byte	0x00, 0xf0, 0x11, 0x00


	//----- nvinfo : EIATTR_KPARAM_INFO
	.align		4
.L_37:
        /*0018*/ 	.byte	0x04, 0x17
        /*001a*/ 	.short	(.L_39 - .L_38)
.L_38:
        /*001c*/ 	.word	0x00000000
        /*0020*/ 	.short	0x0003
        /*0022*/ 	.short	0x0020
        /*0024*/ 	.byte	0x00, 0xf5, 0x21, 0x00


	//----- nvinfo : EIATTR_KPARAM_INFO
	.align		4
.L_39:
        /*0028*/ 	.byte	0x04, 0x17
        /*002a*/ 	.short	(.L_41 - .L_40)
.L_40:
        /*002c*/ 	.word	0x00000000
        /*0030*/ 	.short	0x0002
        /*0032*/ 	.short	0x0018
        /*0034*/ 	.byte	0x00, 0xf5, 0x21, 0x00


	//----- nvinfo : EIATTR_KPARAM_INFO
	.align		4
.L_41:
        /*0038*/ 	.byte	0x04, 0x17
        /*003a*/ 	.short	(.L_43 - .L_42)
.L_42:
        /*003c*/ 	.word	0x00000000
        /*0040*/ 	.short	0x0001
        /*0042*/ 	.short	0x0010
        /*0044*/ 	.byte	0x00, 0xf5, 0x21, 0x00


	//----- nvinfo : EIATTR_KPARAM_INFO
	.align		4
.L_43:
        /*0048*/ 	.byte	0x04, 0x17
        /*004a*/ 	.short	(.L_45 - .L_44)
.L_44:
        /*004c*/ 	.word	0x00000000
        /*0050*/ 	.short	0x0000
        /*0052*/ 	.short	0x0000
        /*0054*/ 	.byte	0x00, 0xf0, 0x41, 0x00


	//----- nvinfo : EIATTR_SPARSE_MMA_MASK
	.align		4
.L_45:
        /*0058*/ 	.byte	0x03, 0x50
        /*005a*/ 	.short	0x0000


	//----- nvinfo : EIATTR_MAXREG_COUNT
	.align		4
        /*005c*/ 	.byte	0x03, 0x1b
        /*005e*/ 	.short	0x00ff


	//----- nvinfo : EIATTR_MERCURY_ISA_VERSION
	.align		4
        /*0060*/ 	.byte	0x03, 0x5f
        /*0062*/ 	.short	0x0101


	//----- nvinfo : EIATTR_VRC_CTA_INIT_COUNT
	.align		4
        /*0064*/ 	.byte	0x02, 0x4a
	.zero		1
	.zero		1


	//----- nvinfo : EIATTR_EXIT_INSTR_OFFSETS
	.align		4
        /*0068*/ 	.byte	0x04, 0x1c
        /*006a*/ 	.short	(.L_47 - .L_46)


	//   ....[0]....
.L_46:
        /*006c*/ 	.word	0x00000220


	//   ....[1]....
        /*0070*/ 	.word	0x00000500


	//   ....[2]....
        /*0074*/ 	.word	0x000009f0


	//----- nvinfo : EIATTR_CRS_STACK_SIZE
	.align		4
.L_47:
        /*0078*/ 	.byte	0x04, 0x1e
        /*007a*/ 	.short	(.L_49 - .L_48)
.L_48:
        /*007c*/ 	.word	0x00000000


	//----- nvinfo : EIATTR_CBANK_PARAM_SIZE
	.align		4
.L_49:
        /*0080*/ 	.byte	0x03, 0x19
        /*0082*/ 	.short	0x002c


	//----- nvinfo : EIATTR_PARAM_CBANK
	.align		4
        /*0084*/ 	.byte	0x04, 0x0a
        /*0086*/ 	.short	(.L_51 - .L_50)
	.align		4
.L_50:
        /*0088*/ 	.word	index@(.nv.constant0._Z10idft_stage7complexPS_S0_S0_i)
        /*008c*/ 	.short	0x0380
        /*008e*/ 	.short	0x002c


	//----- nvinfo : EIATTR_SW_WAR
	.align		4
.L_51:
        /*0090*/ 	.byte	0x04, 0x36
        /*0092*/ 	.short	(.L_53 - .L_52)
.L_52:
        /*0094*/ 	.word	0x00000008
.L_53:


//--------------------- .nv.info._Z17create_idft_tableP7complexi --------------------------
	.section	.nv.info._Z17create_idft_tableP7complexi,"",@"SHT_CUDA_INFO"
	.sectionflags	@""
	.align	4


	//----- nvinfo : EIATTR_CUDA_API_VERSION
	.align		4
        /*0000*/ 	.byte	0x04, 0x37
        /*0002*/ 	.short	(.L_55 - .L_54)
.L_54:
        /*0004*/ 	.word	0x00000082


	//----- nvinfo : EIATTR_KPARAM_INFO
	.align		4
.L_55:
        /*0008*/ 	.byte	0x04, 0x17
        /*000a*/ 	.short	(.L_57 - .L_56)
.L_56:
        /*000c*/ 	.word	0x00000000
        /*0010*/ 	.short	0x0001
        /*0012*/ 	.short	0x0008
        /*0014*/ 	.byte	0x00, 0xf0, 0x11, 0x00


	//----- nvinfo : EIATTR_KPARAM_INFO
	.align		4
.L_57:
        /*0018*/ 	.byte	0x04, 0x17
        /*001a*/ 	.short	(.L_59 - .L_58)
.L_58:
        /*001c*/ 	.word	0x00000000
        /*0020*/ 	.short	0x0000
        /*0022*/ 	.short	0x0000
        /*0024*/ 	.byte	0x00, 0xf5, 0x21, 0x00


	//----- nvinfo : EIATTR_SPARSE_MMA_MASK
	.align		4
.L_59:
        /*0028*/ 	.byte	0x03, 0x50
        /*002a*/ 	.short	0x0000


	//----- nvinfo : EIATTR_MAXREG_COUNT
	.align		4
        /*002c*/ 	.byte	0x03, 0x1b
        /*002e*/ 	.short	0x00ff


	//----- nvinfo : EIATTR_MERCURY_ISA_VERSION
	.align		4
        /*0030*/ 	.byte	0x03, 0x5f
        /*0032*/ 	.short	0x0101


	//----- nvinfo : EIATTR_VRC_CTA_INIT_COUNT
	.align		4
        /*0034*/ 	.byte	0x02, 0x4a
	.zero		1
	.zero		1


	//----- nvinfo : EIATTR_EXIT_INSTR_OFFSETS
	.align		4
        /*0038*/ 	.byte	0x04, 0x1c
        /*003a*/ 	.short	(.L_61 - .L_60)


	//   ....[0]....
.L_60:
        /*003c*/ 	.word	0x00000220


	//   ....[1]....
        /*0040*/ 	.word	0x00000f30


	//----- nvinfo : EIATTR_CRS_STACK_SIZE
	.align		4
.L_61:
        /*0044*/ 	.byte	0x04, 0x1e
        /*0046*/ 	.short	(.L_63 - .L_62)
.L_62:
        /*0048*/ 	.word	0x00000000


	//----- nvinfo : EIATTR_CBANK_PARAM_SIZE
	.align		4
.L_63:
        /*004c*/ 	.byte	0x03, 0x19
        /*004e*/ 	.short	0x000c


	//----- nvinfo : EIATTR_PARAM_CBANK
	.align		4
        /*0050*/ 	.byte	0x04, 0x0a
        /*0052*/ 	.short	(.L_65 - .L_64)
	.align		4
.L_64:
        /*0054*/ 	.word	index@(.nv.constant0._Z17create_idft_tableP7complexi)
        /*0058*/ 	.short	0x0380
        /*005a*/ 	.short	0x000c


	//----- nvinfo : EIATTR_SW_WAR
	.align		4
.L_65:
        /*005c*/ 	.byte	0x04, 0x36
        /*005e*/ 	.short	(.L_67 - .L_66)
.L_66:
        /*0060*/ 	.word	0x00000008
.L_67:


//--------------------- .nv.info._Z9fft_stageP7complexS0_S0_S0_i --------------------------
	.section	.nv.info._Z9fft_stageP7complexS0_S0_S0_i,"",@"SHT_CUDA_INFO"
	.sectionflags	@""
	.align	4


	//----- nvinfo : EIATTR_CUDA_API_VERSION
	.align		4
        /*0000*/ 	.byte	0x04, 0x37
        /*0002*/ 	.short	(.L_69 - .L_68)
.L_68:
        /*0004*/ 	.word	0x00000082


	//----- nvinfo : EIATTR_KPARAM_INFO
	.align		4
.L_69:
        /*0008*/ 	.byte	0x04, 0x17
        /*000a*/ 	.short	(.L_71 - .L_70)
.L_70:
        /*000c*/ 	.word	0x00000000
        /*0010*/ 	.short	0x0004
        /*0012*/ 	.short	0x0020
        /*0014*/ 	.byte	0x00, 0xf0, 0x11, 0x00


	//----- nvinfo : EIATTR_KPARAM_INFO
	.align		4
.L_71:
        /*0018*/ 	.byte	0x04, 0x17
        /*001a*/ 	.short	(.L_73 - .L_72)
.L_72:
        /*001c*/ 	.word	0x00000000
        /*0020*/ 	.short	0x0003
        /*0022*/ 	.short	0x0018
        /*0024*/ 	.byte	0x00, 0xf5, 0x21, 0x00


	//----- nvinfo : EIATTR_KPARAM_INFO
	.align		4
.L_73:
        /*0028*/ 	.byte	0x04, 0x17
        /*002a*/ 	.short	(.L_75 - .L_74)
.L_74:
        /*002c*/ 	.word	0x00000000
        /*0030*/ 	.short	0x0002
        /*0032*/ 	.short	0x0010
        /*0034*/ 	.byte	0x00, 0xf5, 0x21, 0x00


	//----- nvinfo : EIATTR_KPARAM_INFO
	.align		4
.L_75:
        /*0038*/ 	.byte	0x04, 0x17
        /*003a*/ 	.short	(.L_77 - .L_76)
.L_76:
        /*003c*/ 	.word	0x00000000
        /*0040*/ 	.short	0x0001
        /*0042*/ 	.short	0x0008
        /*0044*/ 	.byte	0x00, 0xf5, 0x21, 0x00


	//----- nvinfo : EIATTR_KPARAM_INFO
	.align		4
.L_77:
        /*0048*/ 	.byte	0x04, 0x17
        /*004a*/ 	.short	(.L_79 - .L_78)
.L_78:
        /*004c*/ 	.word	0x00000000
        /*0050*/ 	.short	0x0000
        /*0052*/ 	.short	0x0000
        /*0054*/ 	.byte	0x00, 0xf5, 0x21, 0x00


	//----- nvinfo : EIATTR_SPARSE_MMA_MASK
	.align		4
.L_79:
        /*0058*/ 	.byte	0x03, 0x50
        /*005a*/ 	.short	0x0000


	//----- nvinfo : EIATTR_MAXREG_COUNT
	.align		4
        /*005c*/ 	.byte	0x03, 0x1b
        /*005e*/ 	.short	0x00ff


	//----- nvinfo : EIATTR_MERCURY_ISA_VERSION
	.align		4
        /*0060*/ 	.byte	0x03, 0x5f
        /*0062*/ 	.short	0x0101


	//----- nvinfo : EIATTR_VRC_CTA_INIT_COUNT
	.align		4
        /*0064*/ 	.byte	0x02, 0x4a
	.zero		1
	.zero		1


	//----- nvinfo : EIATTR_EXIT_INSTR_OFFSETS
	.align		4
        /*0068*/ 	.byte	0x04, 0x1c
        /*006a*/ 	.short	(.L_81 - .L_80)


	//   ....[0]....
.L_80:
        /*006c*/ 	.word	0x00000220


	//   ....[1]....
        /*0070*/ 	.word	0x00000510


	//   ....[2]....
        /*0074*/ 	.word	0x00000b40


	//----- nvinfo : EIATTR_CRS_STACK_SIZE
	.align		4
.L_81:
        /*0078*/ 	.byte	0x04, 0x1e
        /*007a*/ 	.short	(.L_83 - .L_82)
.L_82:
        /*007c*/ 	.word	0x00000000


	//----- nvinfo : EIATTR_CBANK_PARAM_SIZE
	.align		4
.L_83:
        /*0080*/ 	.byte	0x03, 0x19
        /*0082*/ 	.short	0x0024


	//----- nvinfo : EIATTR_PARAM_CBANK
	.align		4
        /*0084*/ 	.byte	0x04, 0x0a
        /*0086*/ 	.short	(.L_85 - .L_84)
	.align		4
.L_84:
        /*0088*/ 	.word	index@(.nv.constant0._Z9fft_stageP7complexS0_S0_S0_i)
        /*008c*/ 	.short	0x0380
        /*008e*/ 	.short	0x0024


	//----- nvinfo : EIATTR_SW_WAR
	.align		4
.L_85:
        /*0090*/ 	.byte	0x04, 0x36
        /*0092*/ 	.short	(.L_87 - .L_86)
.L_86:
        /*0094*/ 	.word	0x00000008
.L_87:


//--------------------- .nv.info._Z16create_fft_tableP7complexi --------------------------
	.section	.nv.info._Z16create_fft_tableP7complexi,"",@"SHT_CUDA_INFO"
	.sectionflags	@""
	.align	4


	//----- nvinfo : EIATTR_CUDA_API_VERSION
	.align		4
        /*0000*/ 	.byte	0x04, 0x37
        /*0002*/ 	.short	(.L_89 - .L_88)
.L_88:
        /*0004*/ 	.word	0x00000082


	//----- nvinfo : EIATTR_KPARAM_INFO
	.align		4
.L_89:
        /*0008*/ 	.byte	0x04, 0x17
        /*000a*/ 	.short	(.L_91 - .L_90)
.L_90:
        /*000c*/ 	.word	0x00000000
        /*0010*/ 	.short	0x0001
        /*0012*/ 	.short	0x0008
        /*0014*/ 	.byte	0x00, 0xf0, 0x11, 0x00


	//----- nvinfo : EIATTR_KPARAM_INFO
	.align		4
.L_91:
        /*0018*/ 	.byte	0x04, 0x17
        /*001a*/ 	.short	(.L_93 - .L_92)
.L_92:
        /*001c*/ 	.word	0x00000000
        /*0020*/ 	.short	0x0000
        /*0022*/ 	.short	0x0000
        /*0024*/ 	.byte	0x00, 0xf5, 0x21, 0x00


	//----- nvinfo : EIATTR_SPARSE_MMA_MASK
	.align		4
.L_93:
        /*0028*/ 	.byte	0x03, 0x50
        /*002a*/ 	.short	0x0000


	//----- nvinfo : EIATTR_MAXREG_COUNT
	.align		4
        /*002c*/ 	.byte	0x03, 0x1b
        /*002e*/ 	.short	0x00ff


	//----- nvinfo : EIATTR_MERCURY_ISA_VERSION
	.align		4
        /*0030*/ 	.byte	0x03, 0x5f
        /*0032*/ 	.short	0x0101


	//----- nvinfo : EIATTR_VRC_CTA_INIT_COUNT
	.align		4
        /*0034*/ 	.byte	0x02, 0x4a
	.zero		1
	.zero		1


	//----- nvinfo : EIATTR_EXIT_INSTR_OFFSETS
	.align		4
        /*0038*/ 	.byte	0x04, 0x1c
        /*003a*/ 	.short	(.L_95 - .L_94)


	//   ....[0]....
.L_94:
        /*003c*/ 	.word	0x00000220


	//   ....[1]....
        /*0040*/ 	.word	0x00000dc0


	//----- nvinfo : EIATTR_CRS_STACK_SIZE
	.align		4
.L_95:
        /*0044*/ 	.byte	0x04, 0x1e
        /*0046*/ 	.short	(.L_97 - .L_96)
.L_96:
        /*0048*/ 	.word	0x00000000


	//----- nvinfo : EIATTR_CBANK_PARAM_SIZE
	.align		4
.L_97:
        /*004c*/ 	.byte	0x03, 0x19
        /*004e*/ 	.short	0x000c


	//----- nvinfo : EIATTR_PARAM_CBANK
	.align		4
        /*0050*/ 	.byte	0x04, 0x0a
        /*0052*/ 	.short	(.L_99 - .L_98)
	.align		4
.L_98:
        /*0054*/ 	.word	index@(.nv.constant0._Z16create_fft_tableP7complexi)
        /*0058*/ 	.short	0x0380
        /*005a*/ 	.short	0x000c


	//----- nvinfo : EIATTR_SW_WAR
	.align		4
.L_99:
        /*005c*/ 	.byte	0x04, 0x36
        /*005e*/ 	.short	(.L_101 - .L_100)
.L_100:
        /*0060*/ 	.word	0x00000008
.L_101:


//--------------------- .nv.callgraph             --------------------------
	.section	.nv.callgraph,"",@"SHT_CUDA_CALLGRAPH"
	.align	4
	.sectionentsize	8
	.align		4
        /*0000*/ 	.word	0x00000000
	.align		4
        /*0004*/ 	.word	0xffffffff
	.align		4
        /*0008*/ 	.word	0x00000000
	.align		4
        /*000c*/ 	.word	0xfffffffe
	.align		4
        /*0010*/ 	.word	0x00000000
	.align		4
        /*0014*/ 	.word	0xfffffffd
	.align		4
        /*0018*/ 	.word	0x00000000
	.align		4
        /*001c*/ 	.word	0xfffffffc


//--------------------- .nv.constant4             --------------------------
	.section	.nv.constant4,"a",@progbits
	.align	8
	.align		8
.nv.constant4:
        /*0000*/ 	.dword	__cudart_i2opi_d
	.align		8
        /*0008*/ 	.dword	__cudart_sin_cos_coeffs


//--------------------- .text._Z10idft_stage7complexPS_S0_S0_i --------------------------
	.section	.text._Z10idft_stage7complexPS_S0_S0_i,"ax",@progbits
	.align	128
        .global         _Z10idft_stage7complexPS_S0_S0_i
        .type           _Z10idft_stage7complexPS_S0_S0_i,@function
        .size           _Z10idft_stage7complexPS_S0_S0_i,(.L_x_64 - _Z10idft_stage7complexPS_S0_S0_i)
        .other          _Z10idft_stage7complexPS_S0_S0_i,@"STO_CUDA_ENTRY STV_DEFAULT"
_Z10idft_stage7complexPS_S0_S0_i:
.text._Z10idft_stage7complexPS_S0_S0_i:
[----:B------:R-:W-:Y:S01]  /*0000*/  LDC R1, c[0x0][0x37c] ;  /* 0x0000df00ff017b82 */ /* 0x000fe20000000800 */
[----:B------:R-:W0:Y:S07]  /*0010*/  LDCU UR4, c[0x0][0x370] ;  /* 0x00006e00ff0477ac */ /* 0x000e2e0008000800 */
[----:B------:R-:W0:Y:S08]  /*0020*/  LDC R5, c[0x0][0x360] ;  /* 0x0000d800ff057b82 */ /* 0x000e300000000800 */
[----:B------:R-:W1:Y:S01]  /*0030*/  LDC R11, c[0x0][0x3a8] ;  /* 0x0000ea00ff0b7b82 */ /* 0x000e620000000800 */
[----:B0-----:R-:W-:-:S07]  /*0040*/  IMAD R0, R5, UR4, RZ ;  /* 0x0000000405007c24 */ /* 0x001fce000f8e02ff */
[----:B------:R-:W0:Y:S01]  /*0050*/  S2UR UR4, SR_CTAID.X ;  /* 0x00000000000479c3 */ /* 0x000e220000002500 */
[-C--:B------:R-:W-:Y:S02]  /*0060*/  IABS R7, R0.reuse ;  /* 0x0000000000077213 */ /* 0x080fe40000000000 */
[----:B------:R-:W-:Y:S02]  /*0070*/  IABS R10, R0 ;  /* 0x00000000000a7213 */ /* 0x000fe40000000000 */
[----:B------:R-:W2:Y:S01]  /*0080*/  I2F.RP R4, R7 ;  /* 0x0000000700047306 */ /* 0x000ea20000209400 */
[----:B-1----:R-:W-:-:S07]  /*0090*/  IABS R8, R11 ;  /* 0x0000000b00087213 */ /* 0x002fce0000000000 */
[----:B--2---:R-:W1:Y:S02]  /*00a0*/  MUFU.RCP R4, R4 ;  /* 0x0000000400047308 */ /* 0x004e640000001000 */
[----:B-1----:R-:W-:Y:S02]  /*00b0*/  VIADD R2, R4, 0xffffffe ;  /* 0x0ffffffe04027836 */ /* 0x002fe40000000000 */
[----:B------:R-:W-:-:S04]  /*00c0*/  IMAD.MOV R4, RZ, RZ, -R10 ;  /* 0x000000ffff047224 */ /* 0x000fc800078e0a0a */
[----:B------:R1:W2:Y:S02]  /*00d0*/  F2I.FTZ.U32.TRUNC.NTZ R3, R2 ;  /* 0x0000000200037305 */ /* 0x0002a4000021f000 */
[----:B-1----:R-:W-:Y:S01]  /*00e0*/  HFMA2 R2, -RZ, RZ, 0, 0 ;  /* 0x00000000ff027431 */ /* 0x002fe200000001ff */
[----:B--2---:R-:W-:-:S05]  /*00f0*/  IADD3 R6, PT, PT, RZ, -R3, RZ ;  /* 0x80000003ff067210 */ /* 0x004fca0007ffe0ff */
[----:B------:R-:W-:Y:S02]  /*0100*/  IMAD R9, R6, R7, RZ ;  /* 0x0000000706097224 */ /* 0x000fe400078e02ff */
[----:B------:R-:W-:Y:S02]  /*0110*/  IMAD.MOV.U32 R6, RZ, RZ, R8 ;  /* 0x000000ffff067224 */ /* 0x000fe400078e0008 */
[----:B------:R-:W-:-:S06]  /*0120*/  IMAD.HI.U32 R3, R3, R9, R2 ;  /* 0x0000000903037227 */ /* 0x000fcc00078e0002 */
[----:B------:R-:W-:-:S04]  /*0130*/  IMAD.HI.U32 R3, R3, R6, RZ ;  /* 0x0000000603037227 */ /* 0x000fc800078e00ff */
[----:B------:R-:W-:Y:S02]  /*0140*/  IMAD R2, R3, R4, R6 ;  /* 0x0000000403027224 */ /* 0x000fe400078e0206 */
[----:B------:R-:W0:Y:S03]  /*0150*/  S2R R4, SR_TID.X ;  /* 0x0000000000047919 */ /* 0x000e260000002100 */
[----:B------:R-:W-:-:S13]  /*0160*/  ISETP.GT.U32.AND P2, PT, R7, R2, PT ;  /* 0x000000020700720c */ /* 0x000fda0003f44070 */
[-C--:B------:R-:W-:Y:S01]  /*0170*/  @!P2 IADD3 R2, PT, PT, R2, -R7.reuse, RZ ;  /* 0x800000070202a210 */ /* 0x080fe20007ffe0ff */
[----:B------:R-:W-:Y:S01]  /*0180*/  @!P2 VIADD R3, R3, 0x1 ;  /* 0x000000010303a836 */ /* 0x000fe20000000000 */
[----:B------:R-:W-:Y:S02]  /*0190*/  ISETP.NE.AND P2, PT, R0, RZ, PT ;  /* 0x000000ff0000720c */ /* 0x000fe40003f45270 */
[----:B------:R-:W-:Y:S02]  /*01a0*/  ISETP.GE.U32.AND P0, PT, R2, R7, PT ;  /* 0x000000070200720c */ /* 0x000fe40003f06070 */
[----:B------:R-:W-:-:S04]  /*01b0*/  LOP3.LUT R2, R0, R11, RZ, 0x3c, !PT ;  /* 0x0000000b00027212 */ /* 0x000fc800078e3cff */
[----:B------:R-:W-:-:S07]  /*01c0*/  ISETP.GE.AND P1, PT, R2, RZ, PT ;  /* 0x000000ff0200720c */ /* 0x000fce0003f26270 */
[----:B------:R-:W-:-:S06]  /*01d0*/  @P0 IADD3 R3, PT, PT, R3, 0x1, RZ ;  /* 0x0000000103030810 */ /* 0x000fcc0007ffe0ff */
[----:B------:R-:W-:Y:S01]  /*01e0*/  @!P1 IMAD.MOV R3, RZ, RZ, -R3 ;  /* 0x000000ffff039224 */ /* 0x000fe200078e0a03 */
[----:B------:R-:W-:Y:S01]  /*01f0*/  @!P2 LOP3.LUT R3, RZ, R0, RZ, 0x33, !PT ;  /* 0x00000000ff03a212 */ /* 0x000fe200078e33ff */
[----:B0-----:R-:W-:-:S03]  /*0200*/  IMAD R0, R5, UR4, R4 ;  /* 0x0000000405007c24 */ /* 0x001fc6000f8e0204 */
[----:B------:R-:W-:-:S13]  /*0210*/  ISETP.GE.AND P0, PT, R3, 0x1, PT ;  /* 0x000000010300780c */ /* 0x000fda0003f06270 */
[----:B------:R-:W-:Y:S05]  /*0220*/  @!P0 EXIT ;  /* 0x000000000000894d */ /* 0x000fea0003800000 */
[C---:B------:R-:W-:Y:S01]  /*0230*/  IMAD R8, R3.reuse, R0, RZ ;  /* 0x0000000003087224 */ /* 0x040fe200078e02ff */
[----:B------:R-:W0:Y:S01]  /*0240*/  LDC.64 R4, c[0x0][0x3a0] ;  /* 0x0000e800ff047b82 */ /* 0x000e220000000a00 */
[----:B------:R-:W1:Y:S01]  /*0250*/  LDCU.64 UR12, c[0x0][0x358] ;  /* 0x00006b00ff0c77ac */ /* 0x000e620008000a00 */
[----:B------:R-:W-:Y:S02]  /*0260*/  BSSY.RECONVERGENT B0, `(.L_x_0) ;  /* 0x0000029000007945 */ /* 0x000fe40003800200 */
[----:B------:R-:W-:Y:S01]  /*0270*/  IADD3 R0, PT, PT, R3, R8, RZ ;  /* 0x0000000803007210 */ /* 0x000fe20007ffe0ff */
[----:B------:R-:W2:Y:S03]  /*0280*/  LDCU.128 UR4, c[0x0][0x380] ;  /* 0x00007000ff0477ac */ /* 0x000ea60008000c00 */
[----:B------:R-:W-:-:S05]  /*0290*/  VIADDMNMX R3, R8, 0x1, R0, !PT ;  /* 0x0000000108037846 */ /* 0x000fca0007800100 */
[----:B------:R-:W-:Y:S01]  /*02a0*/  IMAD.IADD R2, R3, 0x1, -R8 ;  /* 0x0000000103027824 */ /* 0x000fe200078e0a08 */
[----:B------:R-:W-:-:S04]  /*02b0*/  IADD3 R3, PT, PT, R8, -R3, RZ ;  /* 0x8000000308037210 */ /* 0x000fc80007ffe0ff */
[----:B------:R-:W-:Y:S02]  /*02c0*/  LOP3.LUT P0, R2, R2, 0x3, RZ, 0xc0, !PT ;  /* 0x0000000302027812 */ /* 0x000fe4000780c0ff */
[----:B------:R-:W-:Y:S01]  /*02d0*/  ISETP.GT.U32.AND P1, PT, R3, -0x4, PT ;  /* 0xfffffffc0300780c */ /* 0x000fe20003f24070 */
[----:B------:R-:W-:-:S10]  /*02e0*/  IMAD.MOV.U32 R3, RZ, RZ, R8 ;  /* 0x000000ffff037224 */ /* 0x000fd400078e0008 */
[----:B-12---:R-:W-:Y:S05]  /*02f0*/  @!P0 BRA `(.L_x_1) ;  /* 0x00000000007c8947 */ /* 0x006fea0003800000 */
[----:B------:R-:W-:Y:S01]  /*0300*/  MOV R6, 0x8 ;  /* 0x0000000800067802 */ /* 0x000fe20000000f00 */
[----:B------:R-:W-:Y:S01]  /*0310*/  IMAD.MOV.U32 R7, RZ, RZ, 0x0 ;  /* 0x00000000ff077424 */ /* 0x000fe200078e00ff */
[----:B------:R-:W-:Y:S01]  /*0320*/  IADD3 R2, PT, PT, -R2, RZ, RZ ;  /* 0x000000ff02027210 */ /* 0x000fe20007ffe1ff */
[----:B------:R-:W-:Y:S02]  /*0330*/  IMAD.MOV.U32 R3, RZ, RZ, R8 ;  /* 0x000000ffff037224 */ /* 0x000fe400078e0008 */
[----:B0-----:R-:W-:-:S05]  /*0340*/  IMAD.WIDE.U32 R6, R4, 0x1, R6 ;  /* 0x0000000104067825 */ /* 0x001fca00078e0006 */
[----:B------:R-:W-:-:S07]  /*0350*/  IADD3 R9, PT, PT, R7, R5, RZ ;  /* 0x0000000507097210 */ /* 0x000fce0007ffe0ff */
.L_x_2:
[----:B------:R-:W0:Y:S01]  /*0360*/  LDC.64 R16, c[0x0][0x390] ;  /* 0x0000e400ff107b82 */ /* 0x000e220000000a00 */
[----:B------:R-:W-:-:S07]  /*0370*/  IMAD.MOV.U32 R8, RZ, RZ, R6 ;  /* 0x000000ffff087224 */ /* 0x000fce00078e0006 */
[----:B--2---:R-:W1:Y:S01]  /*0380*/  LDC.64 R20, c[0x0][0x398] ;  /* 0x0000e600ff147b82 */ /* 0x004e620000000a00 */
[----:B0-----:R-:W-:-:S05]  /*0390*/  IMAD.WIDE R16, R3, 0x10, R16 ;  /* 0x0000001003107825 */ /* 0x001fca00078e0210 */
[----:B------:R-:W2:Y:S04]  /*03a0*/  LDG.E.64 R14, desc[UR12][R16.64+0x8] ;  /* 0x0000080c100e7981 */ /* 0x000ea8000c1e1b00 */
[----:B------:R-:W3:Y:S01]  /*03b0*/  LDG.E.64 R10, desc[UR12][R16.64] ;  /* 0x0000000c100a7981 */ /* 0x000ee2000c1e1b00 */
[----:B--2---:R-:W-:-:S08]  /*03c0*/  DMUL R12, R14, UR6 ;  /* 0x000000060e0c7c28 */ /* 0x004fd00008000000 */
[----:B---3--:R-:W-:Y:S01]  /*03d0*/  DFMA R10, R10, UR4, -R12 ;  /* 0x000000040a0a7c2b */ /* 0x008fe2000800080c */
[----:B------:R-:W-:-:S06]  /*03e0*/  IMAD.WIDE R12, R3, 0x10, R8 ;  /* 0x00000010030c7825 */ /* 0x000fcc00078e0208 */
[----:B------:R2:W-:Y:S04]  /*03f0*/  STG.E.64 desc[UR12][R12.64+-0x8], R10 ;  /* 0xfffff80a0c007986 */ /* 0x0005e8000c101b0c */
[----:B------:R-:W3:Y:S01]  /*0400*/  LDG.E.64 R18, desc[UR12][R16.64] ;  /* 0x0000000c10127981 */ /* 0x000ee2000c1e1b00 */
[----:B------:R-:W-:-:S08]  /*0410*/  DMUL R14, R14, UR4 ;  /* 0x000000040e0e7c28 */ /* 0x000fd00008000000 */
[----:B---3--:R-:W-:Y:S01]  /*0420*/  DFMA R18, R18, UR6, R14 ;  /* 0x0000000612127c2b */ /* 0x008fe2000800000e */
[----:B-1----:R-:W-:-:S06]  /*0430*/  IMAD.WIDE R14, R3, 0x10, R20 ;  /* 0x00000010030e7825 */ /* 0x002fcc00078e0214 */
[----:B------:R2:W-:Y:S04]  /*0440*/  STG.E.64 desc[UR12][R12.64], R18 ;  /* 0x000000120c007986 */ /* 0x0005e8000c101b0c */
[----:B------:R-:W3:Y:S04]  /*0450*/  LDG.E.64 R20, desc[UR12][R14.64] ;  /* 0x0000000c0e147981 */ /* 0x000ee8000c1e1b00 */
[----:B------:R-:W4:Y:S01]  /*0460*/  LDG.E.64 R22, desc[UR12][R14.64+0x8] ;  /* 0x0000080c0e167981 */ /* 0x000f22000c1e1b00 */
[----:B------:R-:W-:Y:S01]  /*0470*/  IADD3 R2, PT, PT, R2, 0x1, RZ ;  /* 0x0000000102027810 */ /* 0x000fe20007ffe0ff */
[----:B------:R-:W-:-:S03]  /*0480*/  VIADD R3, R3, 0x1 ;  /* 0x0000000103037836 */ /* 0x000fc60000000000 */
[----:B------:R-:W-:Y:S01]  /*0490*/  ISETP.NE.AND P0, PT, R2, RZ, PT ;  /* 0x000000ff0200720c */ /* 0x000fe20003f05270 */
[----:B---3--:R-:W-:Y:S02]  /*04a0*/  DADD R20, R10, R20 ;  /* 0x000000000a147229 */ /* 0x008fe40000000014 */
[----:B----4-:R-:W-:-:S05]  /*04b0*/  DADD R22, R18, R22 ;  /* 0x0000000012167229 */ /* 0x010fca0000000016 */
[----:B------:R2:W-:Y:S04]  /*04c0*/  STG.E.64 desc[UR12][R14.64], R20 ;  /* 0x000000140e007986 */ /* 0x0005e8000c101b0c */
[----:B------:R2:W-:Y:S01]  /*04d0*/  STG.E.64 desc[UR12][R14.64+0x8], R22 ;  /* 0x000008160e007986 */ /* 0x0005e2000c101b0c */
[----:B------:R-:W-:Y:S05]  /*04e0*/  @P0 BRA `(.L_x_2) ;  /* 0xfffffffc009c0947 */ /* 0x000fea000383ffff */
.L_x_1:
[----:B------:R-:W-:Y:S05]  /*04f0*/  BSYNC.RECONVERGENT B0 ;  /* 0x0000000000007941 */ /* 0x000fea0003800200 */
.L_x_0:
[----:B------:R-:W-:Y:S05]  /*0500*/  @P1 EXIT ;  /* 0x000000000000194d */ /* 0x000fea0003800000 */
[----:B------:R-:W1:Y:S01]  /*0510*/  LDCU.128 UR8, c[0x0][0x390] ;  /* 0x00007200ff0877ac */ /* 0x000e620008000c00 */
[----:B0-----:R-:W-:Y:S01]  /*0520*/  IADD3 R4, P0, PT, R4, 0x20, RZ ;  /* 0x0000002004047810 */ /* 0x001fe20007f1e0ff */
[----:B------:R-:W0:Y:S03]  /*0530*/  LDCU.128 UR16, c[0x0][0x380] ;  /* 0x00007000ff1077ac */ /* 0x000e260008000c00 */
[----:B------:R-:W-:Y:S01]  /*0540*/  IADD3.X R5, PT, PT, RZ, R5, RZ, P0, !PT ;  /* 0x00000005ff057210 */ /* 0x000fe200007fe4ff */
[----:B-1----:R-:W-:Y:S02]  /*0550*/  UIADD3 UR6, UP0, UPT, UR8, 0x20, URZ ;  /* 0x0000002008067890 */ /* 0x002fe4000ff1e0ff */
[----:B------:R-:W-:Y:S02]  /*0560*/  UIADD3 UR4, UP1, UPT, UR10, 0x20, URZ ;  /* 0x000000200a047890 */ /* 0x000fe4000ff3e0ff */
[----:B------:R-:W-:-:S02]  /*0570*/  UIADD3.X UR7, UPT, UPT, URZ, UR9, URZ, UP0, !UPT ;  /* 0x00000009ff077290 */ /* 0x000fc400087fe4ff */
[----:B0-----:R-:W-:-:S12]  /*0580*/  UIADD3.X UR5, UPT, UPT, URZ, UR11, URZ, UP1, !UPT ;  /* 0x0000000bff057290 */ /* 0x001fd80008ffe4ff */
.L_x_3:
[----:B------:R-:W-:Y:S01]  /*0590*/  MOV R7, UR7 ;  /* 0x0000000700077c02 */ /* 0x000fe20008000f00 */
[----:B------:R-:W-:-:S04]  /*05a0*/  IMAD.U32 R6, RZ, RZ, UR6 ;  /* 0x00000006ff067e24 */ /* 0x000fc8000f8e00ff */
[----:B------:R-:W-:-:S05]  /*05b0*/  IMAD.WIDE R6, R3, 0x10, R6 ;  /* 0x0000001003067825 */ /* 0x000fca00078e0206 */
[----:B0-2---:R-:W2:Y:S04]  /*05c0*/  LDG.E.64 R10, desc[UR12][R6.64+-0x18] ;  /* 0xffffe80c060a7981 */ /* 0x005ea8000c1e1b00 */
[----:B------:R-:W3:Y:S01]  /*05d0*/  LDG.E.64 R8, desc[UR12][R6.64+-0x20] ;  /* 0xffffe00c06087981 */ /* 0x000ee2000c1e1b00 */
[----:B--2---:R-:W-:-:S08]  /*05e0*/  DMUL R12, R10, UR18 ;  /* 0x000000120a0c7c28 */ /* 0x004fd00008000000 */
[----:B---3--:R-:W-:Y:S01]  /*05f0*/  DFMA R12, R8, UR16, -R12 ;  /* 0x00000010080c7c2b */ /* 0x008fe2000800080c */
[----:B------:R-:W-:-:S06]  /*0600*/  IMAD.WIDE R8, R3, 0x10, R4 ;  /* 0x0000001003087825 */ /* 0x000fcc00078e0204 */
[----:B------:R0:W-:Y:S04]  /*0610*/  STG.E.64 desc[UR12][R8.64+-0x20], R12 ;  /* 0xffffe00c08007986 */ /* 0x0001e8000c101b0c */
[----:B------:R-:W2:Y:S01]  /*0620*/  LDG.E.64 R14, desc[UR12][R6.64+-0x20] ;  /* 0xffffe00c060e7981 */ /* 0x000ea2000c1e1b00 */
[----:B------:R-:W-:Y:S01]  /*0630*/  DMUL R10, R10, UR16 ;  /* 0x000000100a0a7c28 */ /* 0x000fe20008000000 */
[----:B------:R-:W-:Y:S01]  /*0640*/  MOV R17, UR5 ;  /* 0x0000000500117c02 */ /* 0x000fe20008000f00 */
[----:B------:R-:W-:-:S06]  /*0650*/  IMAD.U32 R16, RZ, RZ, UR4 ;  /* 0x00000004ff107e24 */ /* 0x000fcc000f8e00ff */
[----:B--2---:R-:W-:Y:S01]  /*0660*/  DFMA R14, R14, UR18, R10 ;  /* 0x000000120e0e7c2b */ /* 0x004fe2000800000a */
[----:B------:R-:W-:-:S06]  /*0670*/  IMAD.WIDE R10, R3, 0x10, R16 ;  /* 0x00000010030a7825 */ /* 0x000fcc00078e0210 */
[----:B------:R1:W-:Y:S04]  /*0680*/  STG.E.64 desc[UR12][R8.64+-0x18], R14 ;  /* 0xffffe80e08007986 */ /* 0x0003e8000c101b0c */
[----:B------:R-:W2:Y:S04]  /*0690*/  LDG.E.64 R16, desc[UR12][R10.64+-0x20] ;  /* 0xffffe00c0a107981 */ /* 0x000ea8000c1e1b00 */
[----:B------:R-:W3:Y:S01]  /*06a0*/  LDG.E.64 R18, desc[UR12][R10.64+-0x18] ;  /* 0xffffe80c0a127981 */ /* 0x000ee2000c1e1b00 */
[----:B--2---:R-:W-:Y:S02]  /*06b0*/  DADD R16, R12, R16 ;  /* 0x000000000c107229 */ /* 0x004fe40000000010 */
[----:B---3--:R-:W-:-:S05]  /*06c0*/  DADD R18, R14, R18 ;  /* 0x000000000e127229 */ /* 0x008fca0000000012 */
[----:B------:R2:W-:Y:S04]  /*06d0*/  STG.E.64 desc[UR12][R10.64+-0x20], R16 ;  /* 0xffffe0100a007986 */ /* 0x0005e8000c101b0c */
[----:B------:R3:W-:Y:S04]  /*06e0*/  STG.E.64 desc[UR12][R10.64+-0x18], R18 ;  /* 0xffffe8120a007986 */ /* 0x0007e8000c101b0c */
[----:B------:R-:W4:Y:S04]  /*06f0*/  LDG.E.64 R20, desc[UR12][R6.64+-0x8] ;  /* 0xfffff80c06147981 */ /* 0x000f28000c1e1b00 */
[----:B0-----:R-:W5:Y:S01]  /*0700*/  LDG.E.64 R12, desc[UR12][R6.64+-0x10] ;  /* 0xfffff00c060c7981 */ /* 0x001f62000c1e1b00 */
[----:B----4-:R-:W-:-:S08]  /*0710*/  DMUL R22, R20, UR18 ;  /* 0x0000001214167c28 */ /* 0x010fd00008000000 */
[----:B-----5:R-:W-:-:S07]  /*0720*/  DFMA R12, R12, UR16, -R22 ;  /* 0x000000100c0c7c2b */ /* 0x020fce0008000816 */
[----:B------:R0:W-:Y:S04]  /*0730*/  STG.E.64 desc[UR12][R8.64+-0x10], R12 ;  /* 0xfffff00c08007986 */ /* 0x0001e8000c101b0c */
[----:B-1----:R-:W4:Y:S01]  /*0740*/  LDG.E.64 R14, desc[UR12][R6.64+-0x10] ;  /* 0xfffff00c060e7981 */ /* 0x002f22000c1e1b00 */
[----:B------:R-:W-:-:S08]  /*0750*/  DMUL R20, R20, UR16 ;  /* 0x0000001014147c28 */ /* 0x000fd00008000000 */
[----:B----4-:R-:W-:-:S07]  /*0760*/  DFMA R14, R14, UR18, R20 ;  /* 0x000000120e0e7c2b */ /* 0x010fce0008000014 */
[----:B------:R1:W-:Y:S04]  /*0770*/  STG.E.64 desc[UR12][R8.64+-0x8], R14 ;  /* 0xfffff80e08007986 */ /* 0x0003e8000c101b0c */
[----:B--2---:R-:W2:Y:S04]  /*0780*/  LDG.E.64 R16, desc[UR12][R10.64+-0x10] ;  /* 0xfffff00c0a107981 */ /* 0x004ea8000c1e1b00 */
[----:B---3--:R-:W3:Y:S01]  /*0790*/  LDG.E.64 R18, desc[UR12][R10.64+-0x8] ;  /* 0xfffff80c0a127981 */ /* 0x008ee2000c1e1b00 */
        /* <DEDUP_REMOVED lines=30> */
[----:B------:R-:W-:-:S05]  /*0980*/  VIADD R3, R3, 0x4 ;  /* 0x0000000403037836 */ /* 0x000fca0000000000 */
[----:B------:R-:W-:Y:S01]  /*0990*/  ISETP.GE.AND P0, PT, R3, R0, PT ;  /* 0x000000000300720c */ /* 0x000fe20003f06270 */
[----:B--2---:R-:W-:Y:S02]  /*09a0*/  DADD R16, R12, R16 ;  /* 0x000000000c107229 */ /* 0x004fe40000000010 */
[----:B---3--:R-:W-:-:S05]  /*09b0*/  DADD R18, R14, R18 ;  /* 0x000000000e127229 */ /* 0x008fca0000000012 */
[----:B------:R0:W-:Y:S04]  /*09c0*/  STG.E.64 desc[UR12][R10.64+0x10], R16 ;  /* 0x000010100a007986 */ /* 0x0001e8000c101b0c */
[----:B------:R0:W-:Y:S01]  /*09d0*/  STG.E.64 desc[UR12][R10.64+0x18], R18 ;  /* 0x000018120a007986 */ /* 0x0001e2000c101b0c */
[----:B------:R-:W-:Y:S05]  /*09e0*/  @!P0 BRA `(.L_x_3) ;  /* 0xfffffff800e88947 */ /* 0x000fea000383ffff */
[----:B------:R-:W-:Y:S05]  /*09f0*/  EXIT ;  /* 0x000000000000794d */ /* 0x000fea0003800000 */
.L_x_4:
[----:B------:R-:W-:-:S00]  /*0a00*/  BRA `(.L_x_4) ;  /* 0xfffffffc00fc7947 */ /* 0x000fc0000383ffff */
[----:B------:R-:W-:-:S00]  /*0a10*/  NOP ;  /* 0x0000000000007918 */ /* 0x000fc00000000000 */
        /* <DEDUP_REMOVED lines=14> */
.L_x_64:


//--------------------- .text._Z17create_idft_tableP7complexi --------------------------
	.section	.text._Z17create_idft_tableP7complexi,"ax",@progbits
	.align	128
        .global         _Z17create_idft_tableP7complexi
        .type           _Z17create_idft_tableP7complexi,@function
        .size           _Z17create_idft_tableP7complexi,(.L_x_61 - _Z17create_idft_tableP7complexi)
        .other          _Z17create_idft_tableP7complexi,@"STO_CUDA_ENTRY STV_DEFAULT"
_Z17create_idft_tableP7complexi:
.text._Z17create_idft_tableP7complexi:
[----:B------:R-:W0:Y:S01]  /*0000*/  LDC R1, c[0x0][0x37c] ;  /* 0x0000df00ff017b82 */ /* 0x000e220000000800 */
[----:B------:R-:W1:Y:S07]  /*0010*/  LDCU UR4, c[0x0][0x370] ;  /* 0x00006e00ff0477ac */ /* 0x000e6e0008000800 */
[----:B------:R-:W1:Y:S01]  /*0020*/  LDC R5, c[0x0][0x360] ;  /* 0x0000d800ff057b82 */ /* 0x000e620000000800 */
[----:B0-----:R-:W-:-:S07]  /*0030*/  VIADD R1, R1, 0xffffffd8 ;  /* 0xffffffd801017836 */ /* 0x001fce0000000000 */
[----:B------:R-:W0:Y:S08]  /*0040*/  LDC R11, c[0x0][0x388] ;  /* 0x0000e200ff0b7b82 */ /* 0x000e300000000800 */
[----:B------:R-:W2:Y:S01]  /*0050*/  S2UR UR6, SR_CTAID.X ;  /* 0x00000000000679c3 */ /* 0x000ea20000002500 */
[----:B-1----:R-:W-:-:S05]  /*0060*/  IMAD R0, R5, UR4, RZ ;  /* 0x0000000405007c24 */ /* 0x002fca000f8e02ff */
[-C--:B------:R-:W-:Y:S02]  /*0070*/  IABS R7, R0.reuse ;  /* 0x0000000000077213 */ /* 0x080fe40000000000 */
[----:B------:R-:W-:Y:S02]  /*0080*/  IABS R10, R0 ;  /* 0x00000000000a7213 */ /* 0x000fe40000000000 */
[----:B------:R-:W1:Y:S01]  /*0090*/  I2F.RP R4, R7 ;  /* 0x0000000700047306 */ /* 0x000e620000209400 */
[----:B0-----:R-:W-:-:S07]  /*00a0*/  IABS R8, R11 ;  /* 0x0000000b00087213 */ /* 0x001fce0000000000 */
[----:B-1----:R-:W0:Y:S02]  /*00b0*/  MUFU.RCP R4, R4 ;  /* 0x0000000400047308 */ /* 0x002e240000001000 */
[----:B0-----:R-:W-:Y:S02]  /*00c0*/  VIADD R2, R4, 0xffffffe ;  /* 0x0ffffffe04027836 */ /* 0x001fe40000000000 */
[----:B------:R-:W-:-:S04]  /*00d0*/  IMAD.MOV R4, RZ, RZ, -R10 ;  /* 0x000000ffff047224 */ /* 0x000fc800078e0a0a */
[----:B------:R0:W1:Y:S02]  /*00e0*/  F2I.FTZ.U32.TRUNC.NTZ R3, R2 ;  /* 0x0000000200037305 */ /* 0x000064000021f000 */
[----:B0-----:R-:W-:Y:S02]  /*00f0*/  IMAD.MOV.U32 R2, RZ, RZ, RZ ;  /* 0x000000ffff027224 */ /* 0x001fe400078e00ff */
[----:B-1----:R-:W-:-:S04]  /*0100*/  IMAD.MOV R6, RZ, RZ, -R3 ;  /* 0x000000ffff067224 */ /* 0x002fc800078e0a03 */
[----:B------:R-:W-:Y:S02]  /*0110*/  IMAD R9, R6, R7, RZ ;  /* 0x0000000706097224 */ /* 0x000fe400078e02ff */
[----:B------:R-:W-:Y:S02]  /*0120*/  IMAD.MOV.U32 R6, RZ, RZ, R8 ;  /* 0x000000ffff067224 */ /* 0x000fe400078e0008 */
[----:B------:R-:W-:-:S06]  /*0130*/  IMAD.HI.U32 R3, R3, R9, R2 ;  /* 0x0000000903037227 */ /* 0x000fcc00078e0002 */
[----:B------:R-:W-:-:S04]  /*0140*/  IMAD.HI.U32 R3, R3, R6, RZ ;  /* 0x0000000603037227 */ /* 0x000fc800078e00ff */
[----:B------:R-:W-:-:S05]  /*0150*/  IMAD R2, R3, R4, R6 ;  /* 0x0000000403027224 */ /* 0x000fca00078e0206 */
[----:B------:R-:W-:-:S13]  /*0160*/  ISETP.GT.U32.AND P1, PT, R7, R2, PT ;  /* 0x000000020700720c */ /* 0x000fda0003f24070 */
[----:B------:R-:W-:Y:S02]  /*0170*/  @!P1 IMAD.IADD R2, R2, 0x1, -R7 ;  /* 0x0000000102029824 */ /* 0x000fe400078e0a07 */
[----:B------:R-:W-:Y:S01]  /*0180*/  @!P1 VIADD R3, R3, 0x1 ;  /* 0x0000000103039836 */ /* 0x000fe20000000000 */
[----:B------:R-:W-:Y:S02]  /*0190*/  ISETP.NE.AND P1, PT, R0, RZ, PT ;  /* 0x000000ff0000720c */ /* 0x000fe40003f25270 */
[----:B------:R-:W-:Y:S02]  /*01a0*/  ISETP.GE.U32.AND P0, PT, R2, R7, PT ;  /* 0x000000070200720c */ /* 0x000fe40003f06070 */
[----:B------:R-:W-:-:S04]  /*01b0*/  LOP3.LUT R2, R0, R11, RZ, 0x3c, !PT ;  /* 0x0000000b00027212 */ /* 0x000fc800078e3cff */
[----:B------:R-:W-:-:S07]  /*01c0*/  ISETP.GE.AND P2, PT, R2, RZ, PT ;  /* 0x000000ff0200720c */ /* 0x000fce0003f46270 */
[----:B------:R-:W-:-:S06]  /*01d0*/  @P0 VIADD R3, R3, 0x1 ;  /* 0x0000000103030836 */ /* 0x000fcc0000000000 */
[----:B------:R-:W-:Y:S01]  /*01e0*/  @!P2 IMAD.MOV R3, RZ, RZ, -R3 ;  /* 0x000000ffff03a224 */ /* 0x000fe200078e0a03 */
[----:B------:R-:W-:Y:S02]  /*01f0*/  @!P1 LOP3.LUT R3, RZ, R0, RZ, 0x33, !PT ;  /* 0x00000000ff039212 */ /* 0x000fe400078e33ff */
[----:B------:R-:W0:Y:S02]  /*0200*/  S2R R0, SR_TID.X ;  /* 0x0000000000007919 */ /* 0x000e240000002100 */
[----:B------:R-:W-:-:S13]  /*0210*/  ISETP.GE.AND P0, PT, R3, 0x1, PT ;  /* 0x000000010300780c */ /* 0x000fda0003f06270 */
[----:B--2---:R-:W-:Y:S05]  /*0220*/  @!P0 EXIT ;  /* 0x000000000000894d */ /* 0x004fea0003800000 */
[----:B------:R-:W1:Y:S01]  /*0230*/  LDCU.64 UR4, c[0x0][0x380] ;  /* 0x00007000ff0477ac */ /* 0x000e620008000a00 */
[----:B------:R2:W3:Y:S01]  /*0240*/  I2F.F64 R6, R11 ;  /* 0x0000000b00067312 */ /* 0x0004e20000201c00 */
[----:B0-----:R-:W-:Y:S01]  /*0250*/  IMAD R0, R5, UR6, R0 ;  /* 0x0000000605007c24 */ /* 0x001fe2000f8e0200 */
[----:B------:R-:W0:Y:S03]  /*0260*/  LDCU.64 UR8, c[0x0][0x358] ;  /* 0x00006b00ff0877ac */ /* 0x000e260008000a00 */
[C---:B------:R-:W-:Y:S01]  /*0270*/  IMAD R0, R3.reuse, R0, RZ ;  /* 0x0000000003007224 */ /* 0x040fe200078e02ff */
[----:B------:R-:W4:Y:S03]  /*0280*/  LDCU.64 UR10, c[0x4][0x8] ;  /* 0x01000100ff0a77ac */ /* 0x000f260008000a00 */
[----:B------:R-:W-:Y:S01]  /*0290*/  IMAD.IADD R5, R3, 0x1, R0 ;  /* 0x0000000103057824 */ /* 0x000fe200078e0200 */
[----:B-1----:R-:W-:-:S04]  /*02a0*/  UIADD3 UR4, UP0, UPT, UR4, 0x8, URZ ;  /* 0x0000000804047890 */ /* 0x002fc8000ff1e0ff */
[----:B0-23--:R-:W-:-:S12]  /*02b0*/  UIADD3.X UR5, UPT, UPT, URZ, UR5, URZ, UP0, !UPT ;  /* 0x00000005ff057290 */ /* 0x00dfd800087fe4ff */
.L_x_17:
[----:B------:R-:W0:Y:S01]  /*02c0*/  MUFU.RCP64H R9, R7 ;  /* 0x0000000700097308 */ /* 0x000e220000001800 */
[----:B------:R-:W-:Y:S01]  /*02d0*/  IMAD.MOV.U32 R8, RZ, RZ, 0x1 ;  /* 0x00000001ff087424 */ /* 0x000fe200078e00ff */
[----:B------:R-:W-:Y:S01]  /*02e0*/  UMOV UR6, 0x54442eea ;  /* 0x54442eea00067882 */ /* 0x000fe20000000000 */
[----:B------:R-:W-:Y:S01]  /*02f0*/  UMOV UR7, 0x401921fb ;  /* 0x401921fb00077882 */ /* 0x000fe20000000000 */
[----:B------:R-:W-:Y:S03]  /*0300*/  BSSY.RECONVERGENT B0, `(.L_x_5) ;  /* 0x0000017000007945 */ /* 0x000fe60003800200 */
[----:B0-----:R-:W-:-:S08]  /*0310*/  DFMA R2, -R6, R8, 1 ;  /* 0x3ff000000602742b */ /* 0x001fd00000000108 */
[----:B------:R-:W-:Y:S02]  /*0320*/  DFMA R10, R2, R2, R2 ;  /* 0x00000002020a722b */ /* 0x000fe40000000002 */
[----:B------:R-:W0:Y:S06]  /*0330*/  I2F.F64 R2, R0 ;  /* 0x0000000000027312 */ /* 0x000e2c0000201c00 */
[----:B------:R-:W-:-:S08]  /*0340*/  DFMA R10, R8, R10, R8 ;  /* 0x0000000a080a722b */ /* 0x000fd00000000008 */
[----:B------:R-:W-:Y:S02]  /*0350*/  DFMA R8, -R6, R10, 1 ;  /* 0x3ff000000608742b */ /* 0x000fe4000000010a */
[----:B0-----:R-:W-:-:S06]  /*0360*/  DMUL R12, R2, UR6 ;  /* 0x00000006020c7c28 */ /* 0x001fcc0008000000 */
[----:B------:R-:W-:-:S04]  /*0370*/  DFMA R8, R10, R8, R10 ;  /* 0x000000080a08722b */ /* 0x000fc8000000000a */
[----:B------:R-:W-:-:S04]  /*0380*/  FSETP.GEU.AND P1, PT, |R13|, 6.5827683646048100446e-37, PT ;  /* 0x036000000d00780b */ /* 0x000fc80003f2e200 */
[----:B------:R-:W-:-:S08]  /*0390*/  DMUL R2, R12, R8 ;  /* 0x000000080c027228 */ /* 0x000fd00000000000 */
[----:B------:R-:W-:-:S08]  /*03a0*/  DFMA R10, -R6, R2, R12 ;  /* 0x00000002060a722b */ /* 0x000fd0000000010c */
[----:B------:R-:W-:-:S10]  /*03b0*/  DFMA R2, R8, R10, R2 ;  /* 0x0000000a0802722b */ /* 0x000fd40000000002 */
[----:B------:R-:W-:-:S05]  /*03c0*/  FFMA R4, RZ, R7, R3 ;  /* 0x00000007ff047223 */ /* 0x000fca0000000003 */
[----:B------:R-:W-:-:S13]  /*03d0*/  FSETP.GT.AND P0, PT, |R4|, 1.469367938527859385e-39, PT ;  /* 0x001000000400780b */ /* 0x000fda0003f04200 */
[----:B------:R-:W-:Y:S05]  /*03e0*/  @P0 BRA P1, `(.L_x_6) ;  /* 0x0000000000200947 */ /* 0x000fea0000800000 */
[----:B------:R-:W-:Y:S01]  /*03f0*/  IMAD.MOV.U32 R10, RZ, RZ, R12 ;  /* 0x000000ffff0a7224 */ /* 0x000fe200078e000c */
[----:B------:R-:W-:Y:S01]  /*0400*/  MOV R4, 0x450 ;  /* 0x0000045000047802 */ /* 0x000fe20000000f00 */
[----:B------:R-:W-:Y:S02]  /*0410*/  IMAD.MOV.U32 R11, RZ, RZ, R13 ;  /* 0x000000ffff0b7224 */ /* 0x000fe400078e000d */
[----:B------:R-:W-:Y:S02]  /*0420*/  IMAD.MOV.U32 R12, RZ, RZ, R6 ;  /* 0x000000ffff0c7224 */ /* 0x000fe400078e0006 */
[----:B------:R-:W-:-:S07]  /*0430*/  IMAD.MOV.U32 R13, RZ, RZ, R7 ;  /* 0x000000ffff0d7224 */ /* 0x000fce00078e0007 */
[----:B----4-:R-:W-:Y:S05]  /*0440*/  CALL.REL.NOINC `($__internal_0_$__cuda_sm20_div_rn_f64_full) ;  /* 0x0000000800bc7944 */ /* 0x010fea0003c00000 */
[----:B------:R-:W-:Y:S02]  /*0450*/  IMAD.MOV.U32 R2, RZ, RZ, R10 ;  /* 0x000000ffff027224 */ /* 0x000fe400078e000a */
[----:B------:R-:W-:-:S07]  /*0460*/  IMAD.MOV.U32 R3, RZ, RZ, R11 ;  /* 0x000000ffff037224 */ /* 0x000fce00078e000b */
.L_x_6:
[----:B----4-:R-:W-:Y:S05]  /*0470*/  BSYNC.RECONVERGENT B0 ;  /* 0x0000000000007941 */ /* 0x010fea0003800200 */
.L_x_5:
[----:B------:R-:W-:Y:S01]  /*0480*/  DSETP.NEU.AND P0, PT, |R2|, +INF , PT ;  /* 0x7ff000000200742a */ /* 0x000fe20003f0d200 */
[----:B------:R-:W-:-:S13]  /*0490*/  BSSY.RECONVERGENT B0, `(.L_x_7) ;  /* 0x000001e000007945 */ /* 0x000fda0003800200 */
[----:B------:R-:W-:Y:S01]  /*04a0*/  @!P0 DMUL R20, RZ, R2 ;  /* 0x00000002ff148228 */ /* 0x000fe20000000000 */
[----:B------:R-:W-:Y:S01]  /*04b0*/  @!P0 IMAD.MOV.U32 R4, RZ, RZ, 0x1 ;  /* 0x00000001ff048424 */ /* 0x000fe200078e00ff */
[----:B------:R-:W-:Y:S09]  /*04c0*/  @!P0 BRA `(.L_x_8) ;  /* 0x0000000000688947 */ /* 0x000ff20003800000 */
[----:B------:R-:W-:Y:S01]  /*04d0*/  UMOV UR6, 0x6dc9c883 ;  /* 0x6dc9c88300067882 */ /* 0x000fe20000000000 */
[----:B------:R-:W-:Y:S01]  /*04e0*/  UMOV UR7, 0x3fe45f30 ;  /* 0x3fe45f3000077882 */ /* 0x000fe20000000000 */
[C---:B------:R-:W-:Y:S01]  /*04f0*/  DSETP.GE.AND P0, PT, |R2|.reuse, 2.14748364800000000000e+09, PT ;  /* 0x41e000000200742a */ /* 0x040fe20003f06200 */
[----:B------:R-:W-:Y:S01]  /*0500*/  BSSY.RECONVERGENT B1, `(.L_x_9) ;  /* 0x0000015000017945 */ /* 0x000fe20003800200 */
[----:B------:R-:W-:Y:S01]  /*0510*/  DMUL R8, R2, UR6 ;  /* 0x0000000602087c28 */ /* 0x000fe20008000000 */
[----:B------:R-:W-:Y:S01]  /*0520*/  UMOV UR6, 0x54442d18 ;  /* 0x54442d1800067882 */ /* 0x000fe20000000000 */
[----:B------:R-:W-:-:S04]  /*0530*/  UMOV UR7, 0x3ff921fb ;  /* 0x3ff921fb00077882 */ /* 0x000fc80000000000 */
[----:B------:R-:W0:Y:S08]  /*0540*/  F2I.F64 R4, R8 ;  /* 0x0000000800047311 */ /* 0x000e300000301100 */
[----:B0-----:R-:W0:Y:S02]  /*0550*/  I2F.F64 R20, R4 ;  /* 0x0000000400147312 */ /* 0x001e240000201c00 */
[----:B0-----:R-:W-:Y:S01]  /*0560*/  DFMA R10, R20, -UR6, R2 ;  /* 0x80000006140a7c2b */ /* 0x001fe20008000002 */
[----:B------:R-:W-:Y:S01]  /*0570*/  UMOV UR6, 0x33145c00 ;  /* 0x33145c0000067882 */ /* 0x000fe20000000000 */
[----:B------:R-:W-:-:S06]  /*0580*/  UMOV UR7, 0x3c91a626 ;  /* 0x3c91a62600077882 */ /* 0x000fcc0000000000 */
[----:B------:R-:W-:Y:S01]  /*0590*/  DFMA R10, R20, -UR6, R10 ;  /* 0x80000006140a7c2b */ /* 0x000fe2000800000a */
[----:B------:R-:W-:Y:S01]  /*05a0*/  UMOV UR6, 0x252049c0 ;  /* 0x252049c000067882 */ /* 0x000fe20000000000 */
[----:B------:R-:W-:-:S06]  /*05b0*/  UMOV UR7, 0x397b839a ;  /* 0x397b839a00077882 */ /* 0x000fcc0000000000 */
[----:B------:R-:W-:Y:S01]  /*05c0*/  DFMA R20, R20, -UR6, R10 ;  /* 0x8000000614147c2b */ /* 0x000fe2000800000a */
[----:B------:R-:W-:Y:S10]  /*05d0*/  @!P0 BRA `(.L_x_10) ;  /* 0x00000000001c8947 */ /* 0x000ff40003800000 */
[----:B------:R-:W-:Y:S01]  /*05e0*/  IMAD.MOV.U32 R16, RZ, RZ, R2 ;  /* 0x000000ffff107224 */ /* 0x000fe200078e0002 */
[----:B------:R-:W-:Y:S01]  /*05f0*/  MOV R4, 0x620 ;  /* 0x0000062000047802 */ /* 0x000fe20000000f00 */
[----:B------:R-:W-:-:S07]  /*0600*/  IMAD.MOV.U32 R8, RZ, RZ, R3 ;  /* 0x000000ffff087224 */ /* 0x000fce00078e0003 */
[----:B------:R-:W-:Y:S05]  /*0610*/  CALL.REL.NOINC `($_Z17create_idft_tableP7complexi$__internal_trig_reduction_slowpathd) ;  /* 0x0000000c00bc7944 */ /* 0x000fea0003c00000 */
[----:B------:R-:W-:Y:S02]  /*0620*/  IMAD.MOV.U32 R4, RZ, RZ, R10 ;  /* 0x000000ffff047224 */ /* 0x000fe400078e000a */
[----:B------:R-:W-:Y:S02]  /*0630*/  IMAD.MOV.U32 R20, RZ, RZ, R16 ;  /* 0x000000ffff147224 */ /* 0x000fe400078e0010 */
[----:B------:R-:W-:-:S07]  /*0640*/  IMAD.MOV.U32 R21, RZ, RZ, R17 ;  /* 0x000000ffff157224 */ /* 0x000fce00078e0011 */
.L_x_10:
[----:B------:R-:W-:Y:S05]  /*0650*/  BSYNC.RECONVERGENT B1 ;  /* 0x0000000000017941 */ /* 0x000fea0003800200 */
.L_x_9:
[----:B------:R-:W-:-:S07]  /*0660*/  VIADD R4, R4, 0x1 ;  /* 0x0000000104047836 */ /* 0x000fce0000000000 */
.L_x_8:
[----:B------:R-:W-:Y:S05]  /*0670*/  BSYNC.RECONVERGENT B0 ;  /* 0x0000000000007941 */ /* 0x000fea0003800200 */
.L_x_7:
[----:B------:R-:W-:-:S05]  /*0680*/  IMAD.SHL.U32 R8, R4, 0x40, RZ ;  /* 0x0000004004087824 */ /* 0x000fca00078e00ff */
[----:B------:R-:W-:-:S04]  /*0690*/  LOP3.LUT R8, R8, 0x40, RZ, 0xc0, !PT ;  /* 0x0000004008087812 */ /* 0x000fc800078ec0ff */
[----:B------:R-:W-:-:S05]  /*06a0*/  IADD3 R26, P0, PT, R8, UR10, RZ ;  /* 0x0000000a081a7c10 */ /* 0x000fca000ff1e0ff */
[----:B------:R-:W-:-:S05]  /*06b0*/  IMAD.X R27, RZ, RZ, UR11, P0 ;  /* 0x0000000bff1b7e24 */ /* 0x000fca00080e06ff */
[----:B------:R-:W2:Y:S04]  /*06c0*/  LDG.E.128.CONSTANT R8, desc[UR8][R26.64] ;  /* 0x000000081a087981 */ /* 0x000ea8000c1e9d00 */
[----:B------:R-:W3:Y:S04]  /*06d0*/  LDG.E.128.CONSTANT R12, desc[UR8][R26.64+0x10] ;  /* 0x000010081a0c7981 */ /* 0x000ee8000c1e9d00 */
[----:B------:R-:W4:Y:S01]  /*06e0*/  LDG.E.128.CONSTANT R16, desc[UR8][R26.64+0x20] ;  /* 0x000020081a107981 */ /* 0x000f22000c1e9d00 */
[----:B------:R-:W-:Y:S01]  /*06f0*/  LOP3.LUT R22, R4, 0x1, RZ, 0xc0, !PT ;  /* 0x0000000104167812 */ /* 0x000fe200078ec0ff */
[----:B------:R-:W-:Y:S01]  /*0700*/  IMAD.MOV.U32 R24, RZ, RZ, 0x20fd8164 ;  /* 0x20fd8164ff187424 */ /* 0x000fe200078e00ff */
[----:B------:R-:W-:Y:S01]  /*0710*/  BSSY.RECONVERGENT B0, `(.L_x_11) ;  /* 0x000002e000007945 */ /* 0x000fe20003800200 */
[----:B------:R-:W-:Y:S01]  /*0720*/  IMAD.MOV.U32 R25, RZ, RZ, 0x3da8ff83 ;  /* 0x3da8ff83ff197424 */ /* 0x000fe200078e00ff */
[----:B------:R-:W-:Y:S01]  /*0730*/  ISETP.NE.U32.AND P0, PT, R22, 0x1, PT ;  /* 0x000000011600780c */ /* 0x000fe20003f05070 */
[----:B------:R-:W-:-:S02]  /*0740*/  DMUL R22, R20, R20 ;  /* 0x0000001414167228 */ /* 0x000fc40000000000 */
[----:B------:R-:W-:Y:S01]  /*0750*/  DSETP.NEU.AND P1, PT, |R2|, +INF , PT ;  /* 0x7ff000000200742a */ /* 0x000fe20003f2d200 */
[----:B------:R-:W-:Y:S02]  /*0760*/  FSEL R24, R24, -8.06006814911005101289e+34, !P0 ;  /* 0xf9785eba18187808 */ /* 0x000fe40004000000 */
[----:B------:R-:W-:-:S06]  /*0770*/  FSEL R25, -R25, 0.11223486810922622681, !P0 ;  /* 0x3de5db6519197808 */ /* 0x000fcc0004000100 */
[----:B--2---:R-:W-:-:S08]  /*0780*/  DFMA R8, R22, R24, R8 ;  /* 0x000000181608722b */ /* 0x004fd00000000008 */
[----:B------:R-:W-:-:S08]  /*0790*/  DFMA R8, R22, R8, R10 ;  /* 0x000000081608722b */ /* 0x000fd0000000000a */
[----:B---3--:R-:W-:-:S08]  /*07a0*/  DFMA R8, R22, R8, R12 ;  /* 0x000000081608722b */ /* 0x008fd0000000000c */
[----:B------:R-:W-:Y:S02]  /*07b0*/  DFMA R14, R22, R8, R14 ;  /* 0x00000008160e722b */ /* 0x000fe4000000000e */
[----:B------:R-:W0:Y:S01]  /*07c0*/  MUFU.RCP64H R9, R7 ;  /* 0x0000000700097308 */ /* 0x000e220000001800 */
[----:B------:R-:W-:-:S05]  /*07d0*/  IMAD.MOV.U32 R8, RZ, RZ, 0x1 ;  /* 0x00000001ff087424 */ /* 0x000fca00078e00ff */
[----:B----4-:R-:W-:-:S08]  /*07e0*/  DFMA R14, R22, R14, R16 ;  /* 0x0000000e160e722b */ /* 0x010fd00000000010 */
[----:B------:R-:W-:Y:S02]  /*07f0*/  DFMA R14, R22, R14, R18 ;  /* 0x0000000e160e722b */ /* 0x000fe40000000012 */
[----:B0-----:R-:W-:-:S06]  /*0800*/  DFMA R10, -R6, R8, 1 ;  /* 0x3ff00000060a742b */ /* 0x001fcc0000000108 */
[----:B------:R-:W-:Y:S02]  /*0810*/  DFMA R20, R14, R20, R20 ;  /* 0x000000140e14722b */ /* 0x000fe40000000014 */
[----:B------:R-:W-:Y:S02]  /*0820*/  DFMA R14, R22, R14, 1 ;  /* 0x3ff00000160e742b */ /* 0x000fe4000000000e */
[----:B------:R-:W-:-:S08]  /*0830*/  DFMA R10, R10, R10, R10 ;  /* 0x0000000a0a0a722b */ /* 0x000fd0000000000a */
[----:B------:R-:W-:Y:S01]  /*0840*/  DFMA R12, R8, R10, R8 ;  /* 0x0000000a080c722b */ /* 0x000fe20000000008 */
[----:B------:R-:W-:Y:S01]  /*0850*/  FSEL R10, R14, R20, !P0 ;  /* 0x000000140e0a7208 */ /* 0x000fe20004000000 */
[----:B------:R-:W-:Y:S01]  /*0860*/  IMAD.U32 R20, RZ, RZ, UR4 ;  /* 0x00000004ff147e24 */ /* 0x000fe2000f8e00ff */
[----:B------:R-:W-:Y:S01]  /*0870*/  FSEL R11, R15, R21, !P0 ;  /* 0x000000150f0b7208 */ /* 0x000fe20004000000 */
[----:B------:R-:W-:Y:S01]  /*0880*/  IMAD.U32 R21, RZ, RZ, UR5 ;  /* 0x00000005ff157e24 */ /* 0x000fe2000f8e00ff */
[----:B------:R-:W-:-:S03]  /*0890*/  LOP3.LUT P0, RZ, R4, 0x2, RZ, 0xc0, !PT ;  /* 0x0000000204ff7812 */ /* 0x000fc6000780c0ff */
[----:B------:R-:W-:Y:S01]  /*08a0*/  DFMA R14, -R6, R12, 1 ;  /* 0x3ff00000060e742b */ /* 0x000fe2000000010c */
[----:B------:R-:W-:Y:S01]  /*08b0*/  IMAD.WIDE R20, R0, 0x10, R20 ;  /* 0x0000001000147825 */ /* 0x000fe200078e0214 */
[----:B------:R-:W-:-:S06]  /*08c0*/  DADD R8, RZ, -R10 ;  /* 0x00000000ff087229 */ /* 0x000fcc000000080a */
[----:B------:R-:W-:-:S04]  /*08d0*/  DFMA R14, R12, R14, R12 ;  /* 0x0000000e0c0e722b */ /* 0x000fc8000000000c */
[----:B------:R-:W-:Y:S02]  /*08e0*/  FSEL R12, R10, R8, !P0 ;  /* 0x000000080a0c7208 */ /* 0x000fe40004000000 */
[----:B------:R-:W-:-:S04]  /*08f0*/  FSEL R13, R11, R9, !P0 ;  /* 0x000000090b0d7208 */ /* 0x000fc80004000000 */
[----:B------:R-:W-:Y:S02]  /*0900*/  FSETP.GEU.AND P2, PT, |R13|, 6.5827683646048100446e-37, PT ;  /* 0x036000000d00780b */ /* 0x000fe40003f4e200 */
        /* <DEDUP_REMOVED lines=11> */
[----:B------:R-:W-:Y:S05]  /*09c0*/  CALL.REL.NOINC `($__internal_0_$__cuda_sm20_div_rn_f64_full) ;  /* 0x00000004005c7944 */ /* 0x000fea0003c00000 */
[----:B------:R-:W-:Y:S02]  /*09d0*/  IMAD.MOV.U32 R8, RZ, RZ, R10 ;  /* 0x000000ffff087224 */ /* 0x000fe400078e000a */
[----:B------:R-:W-:-:S07]  /*09e0*/  IMAD.MOV.U32 R9, RZ, RZ, R11 ;  /* 0x000000ffff097224 */ /* 0x000fce00078e000b */
.L_x_12:
[----:B------:R-:W-:Y:S05]  /*09f0*/  BSYNC.RECONVERGENT B0 ;  /* 0x0000000000007941 */ /* 0x000fea0003800200 */
.L_x_11:
[----:B------:R0:W-:Y:S01]  /*0a00*/  STG.E.64 desc[UR8][R20.64+-0x8], R8 ;  /* 0xfffff80814007986 */ /* 0x0001e2000c101b08 */
[----:B------:R-:W-:Y:S01]  /*0a10*/  BSSY.RECONVERGENT B0, `(.L_x_13) ;  /* 0x000001b000007945 */ /* 0x000fe20003800200 */
[----:B------:R-:W-:Y:S01]  /*0a20*/  @!P1 DMUL R22, RZ, R2 ;  /* 0x00000002ff169228 */ /* 0x000fe20000000000 */
[----:B------:R-:W-:Y:S02]  /*0a30*/  @!P1 IMAD.MOV.U32 R4, RZ, RZ, RZ ;  /* 0x000000ffff049224 */ /* 0x000fe400078e00ff */
[----:B------:R-:W-:Y:S08]  /*0a40*/  @!P1 BRA `(.L_x_14) ;  /* 0x00000000005c9947 */ /* 0x000ff00003800000 */
[----:B------:R-:W-:Y:S01]  /*0a50*/  UMOV UR6, 0x6dc9c883 ;  /* 0x6dc9c88300067882 */ /* 0x000fe20000000000 */
[----:B------:R-:W-:Y:S01]  /*0a60*/  UMOV UR7, 0x3fe45f30 ;  /* 0x3fe45f3000077882 */ /* 0x000fe20000000000 */
[C---:B------:R-:W-:Y:S02]  /*0a70*/  DSETP.GE.AND P0, PT, |R2|.reuse, 2.14748364800000000000e+09, PT ;  /* 0x41e000000200742a */ /* 0x040fe40003f06200 */
[----:B0-----:R-:W-:Y:S01]  /*0a80*/  DMUL R8, R2, UR6 ;  /* 0x0000000602087c28 */ /* 0x001fe20008000000 */
        /* <DEDUP_REMOVED lines=19> */
.L_x_14:
[----:B------:R-:W-:Y:S05]  /*0bc0*/  BSYNC.RECONVERGENT B0 ;  /* 0x0000000000007941 */ /* 0x000fea0003800200 */
.L_x_13:
[----:B------:R-:W-:-:S05]  /*0bd0*/  IMAD.SHL.U32 R2, R4, 0x40, RZ ;  /* 0x0000004004027824 */ /* 0x000fca00078e00ff */
[----:B------:R-:W-:-:S04]  /*0be0*/  LOP3.LUT R2, R2, 0x40, RZ, 0xc0, !PT ;  /* 0x0000004002027812 */ /* 0x000fc800078ec0ff */
[----:B------:R-:W-:-:S05]  /*0bf0*/  IADD3 R26, P0, PT, R2, UR10, RZ ;  /* 0x0000000a021a7c10 */ /* 0x000fca000ff1e0ff */
[----:B------:R-:W-:-:S05]  /*0c00*/  IMAD.X R27, RZ, RZ, UR11, P0 ;  /* 0x0000000bff1b7e24 */ /* 0x000fca00080e06ff */
[----:B0-----:R-:W2:Y:S04]  /*0c10*/  LDG.E.128.CONSTANT R8, desc[UR8][R26.64] ;  /* 0x000000081a087981 */ /* 0x001ea8000c1e9d00 */
[----:B------:R-:W3:Y:S04]  /*0c20*/  LDG.E.128.CONSTANT R12, desc[UR8][R26.64+0x10] ;  /* 0x000010081a0c7981 */ /* 0x000ee8000c1e9d00 */
[----:B------:R-:W4:Y:S01]  /*0c30*/  LDG.E.128.CONSTANT R16, desc[UR8][R26.64+0x20] ;  /* 0x000020081a107981 */ /* 0x000f22000c1e9d00 */
[----:B------:R-:W-:Y:S01]  /*0c40*/  LOP3.LUT R2, R4, 0x1, RZ, 0xc0, !PT ;  /* 0x0000000104027812 */ /* 0x000fe200078ec0ff */
[----:B------:R-:W-:Y:S01]  /*0c50*/  IMAD.MOV.U32 R24, RZ, RZ, 0x20fd8164 ;  /* 0x20fd8164ff187424 */ /* 0x000fe200078e00ff */
[----:B------:R-:W-:Y:S01]  /*0c60*/  BSSY.RECONVERGENT B0, `(.L_x_15) ;  /* 0x0000028000007945 */ /* 0x000fe20003800200 */
[----:B------:R-:W-:Y:S01]  /*0c70*/  IMAD.MOV.U32 R25, RZ, RZ, 0x3da8ff83 ;  /* 0x3da8ff83ff197424 */ /* 0x000fe200078e00ff */
[----:B------:R-:W-:Y:S01]  /*0c80*/  ISETP.NE.U32.AND P0, PT, R2, 0x1, PT ;  /* 0x000000010200780c */ /* 0x000fe20003f05070 */
[----:B------:R-:W-:-:S03]  /*0c90*/  DMUL R2, R22, R22 ;  /* 0x0000001616027228 */ /* 0x000fc60000000000 */
        /* <DEDUP_REMOVED lines=15> */
[----:B------:R-:W-:Y:S02]  /*0d90*/  FSEL R8, R2, R22, !P0 ;  /* 0x0000001602087208 */ /* 0x000fe40004000000 */
[----:B------:R-:W-:Y:S02]  /*0da0*/  FSEL R9, R3, R23, !P0 ;  /* 0x0000001703097208 */ /* 0x000fe40004000000 */
[----:B------:R-:W-:-:S03]  /*0db0*/  LOP3.LUT P0, RZ, R4, 0x2, RZ, 0xc0, !PT ;  /* 0x0000000204ff7812 */ /* 0x000fc6000780c0ff */
[----:B------:R-:W-:Y:S02]  /*0dc0*/  DFMA R12, -R6, R10, 1 ;  /* 0x3ff00000060c742b */ /* 0x000fe4000000010a */
        /* <DEDUP_REMOVED lines=13> */
[----:B------:R-:W-:-:S07]  /*0ea0*/  IMAD.MOV.U32 R13, RZ, RZ, R7 ;  /* 0x000000ffff0d7224 */ /* 0x000fce00078e0007 */
[----:B------:R-:W-:Y:S05]  /*0eb0*/  CALL.REL.NOINC `($__internal_0_$__cuda_sm20_div_rn_f64_full) ;  /* 0x0000000000207944 */ /* 0x000fea0003c00000 */
[----:B------:R-:W-:Y:S02]  /*0ec0*/  IMAD.MOV.U32 R2, RZ, RZ, R10 ;  /* 0x000000ffff027224 */ /* 0x000fe400078e000a */
[----:B------:R-:W-:-:S07]  /*0ed0*/  IMAD.MOV.U32 R3, RZ, RZ, R11 ;  /* 0x000000ffff037224 */ /* 0x000fce00078e000b */
.L_x_16:
[----:B------:R-:W-:Y:S05]  /*0ee0*/  BSYNC.RECONVERGENT B0 ;  /* 0x0000000000007941 */ /* 0x000fea0003800200 */
.L_x_15:
[----:B------:R0:W-:Y:S01]  /*0ef0*/  STG.E.64 desc[UR8][R20.64], R2 ;  /* 0x0000000214007986 */ /* 0x0001e2000c101b08 */
[----:B------:R-:W-:-:S05]  /*0f00*/  VIADD R0, R0, 0x1 ;  /* 0x0000000100007836 */ /* 0x000fca0000000000 */
[----:B------:R-:W-:-:S13]  /*0f10*/  ISETP.GE.AND P0, PT, R0, R5, PT ;  /* 0x000000050000720c */ /* 0x000fda0003f06270 */
[----:B0-----:R-:W-:Y:S05]  /*0f20*/  @!P0 BRA `(.L_x_17) ;  /* 0xfffffff000e48947 */ /* 0x001fea000383ffff */
[----:B------:R-:W-:Y:S05]  /*0f30*/  EXIT ;  /* 0x000000000000794d */ /* 0x000fea0003800000 */
        .weak           $__internal_0_$__cuda_sm20_div_rn_f64_full
        .type           $__internal_0_$__cuda_sm20_div_rn_f64_full,@function
        .size           $__internal_0_$__cuda_sm20_div_rn_f64_full,($_Z17create_idft_tableP7complexi$__internal_trig_reduction_slowpathd - $__internal_0_$__cuda_sm20_div_rn_f64_full)
$__internal_0_$__cuda_sm20_div_rn_f64_full:
[C---:B------:R-:W-:Y:S01]  /*0f40*/  FSETP.GEU.AND P0, PT, |R13|.reuse, 1.469367938527859385e-39, PT ;  /* 0x001000000d00780b */ /* 0x040fe20003f0e200 */
[----:B------:R-:W-:Y:S01]  /*0f50*/  IMAD.MOV.U32 R22, RZ, RZ, 0x1 ;  /* 0x00000001ff167424 */ /* 0x000fe200078e00ff */
[----:B------:R-:W-:Y:S01]  /*0f60*/  LOP3.LUT R14, R13, 0x800fffff, RZ, 0xc0, !PT ;  /* 0x800fffff0d0e7812 */ /* 0x000fe200078ec0ff */
[----:B------:R-:W-:Y:S01]  /*0f70*/  BSSY.RECONVERGENT B1, `(.L_x_18) ;  /* 0x0000054000017945 */ /* 0x000fe20003800200 */
[C---:B------:R-:W-:Y:S02]  /*0f80*/  FSETP.GEU.AND P3, PT, |R11|.reuse, 1.469367938527859385e-39, PT ;  /* 0x001000000b00780b */ /* 0x040fe40003f6e200 */
[----:B------:R-:W-:Y:S01]  /*0f90*/  LOP3.LUT R15, R14, 0x3ff00000, RZ, 0xfc, !PT ;  /* 0x3ff000000e0f7812 */ /* 0x000fe200078efcff */
[----:B------:R-:W-:Y:S01]  /*0fa0*/  IMAD.MOV.U32 R14, RZ, RZ, R12 ;  /* 0x000000ffff0e7224 */ /* 0x000fe200078e000c */
[----:B------:R-:W-:Y:S02]  /*0fb0*/  LOP3.LUT R8, R11, 0x7ff00000, RZ, 0xc0, !PT ;  /* 0x7ff000000b087812 */ /* 0x000fe400078ec0ff */
[----:B------:R-:W-:-:S03]  /*0fc0*/  LOP3.LUT R27, R13, 0x7ff00000, RZ, 0xc0, !PT ;  /* 0x7ff000000d1b7812 */ /* 0x000fc600078ec0ff */
[----:B------:R-:W-:Y:S01]  /*0fd0*/  @!P0 DMUL R14, R12, 8.98846567431157953865e+307 ;  /* 0x7fe000000c0e8828 */ /* 0x000fe20000000000 */
[----:B------:R-:W-:-:S03]  /*0fe0*/  ISETP.GE.U32.AND P2, PT, R8, R27, PT ;  /* 0x0000001b0800720c */ /* 0x000fc60003f46070 */
[----:B------:R-:W-:Y:S02]  /*0ff0*/  @!P3 LOP3.LUT R9, R13, 0x7ff00000, RZ, 0xc0, !PT ;  /* 0x7ff000000d09b812 */ /* 0x000fe400078ec0ff */
[----:B------:R-:W0:Y:S02]  /*1000*/  MUFU.RCP64H R23, R15 ;  /* 0x0000000f00177308 */ /* 0x000e240000001800 */
[----:B------:R-:W-:Y:S01]  /*1010*/  @!P3 ISETP.GE.U32.AND P4, PT, R8, R9, PT ;  /* 0x000000090800b20c */ /* 0x000fe20003f86070 */
[----:B------:R-:W-:Y:S01]  /*1020*/  IMAD.MOV.U32 R9, RZ, RZ, 0x1ca00000 ;  /* 0x1ca00000ff097424 */ /* 0x000fe200078e00ff */
[----:B------:R-:W-:-:S04]  /*1030*/  @!P0 LOP3.LUT R27, R15, 0x7ff00000, RZ, 0xc0, !PT ;  /* 0x7ff000000f1b8812 */ /* 0x000fc800078ec0ff */
[----:B------:R-:W-:-:S04]  /*1040*/  @!P3 SEL R19, R9, 0x63400000, !P4 ;  /* 0x634000000913b807 */ /* 0x000fc80006000000 */
[----:B------:R-:W-:-:S04]  /*1050*/  @!P3 LOP3.LUT R24, R19, 0x80000000, R11, 0xf8, !PT ;  /* 0x800000001318b812 */ /* 0x000fc800078ef80b */
[----:B------:R-:W-:Y:S01]  /*1060*/  @!P3 LOP3.LUT R25, R24, 0x100000, RZ, 0xfc, !PT ;  /* 0x001000001819b812 */ /* 0x000fe200078efcff */
[----:B0-----:R-:W-:Y:S01]  /*1070*/  DFMA R16, R22, -R14, 1 ;  /* 0x3ff000001610742b */ /* 0x001fe2000000080e */
[----:B------:R-:W-:-:S07]  /*1080*/  @!P3 IMAD.MOV.U32 R24, RZ, RZ, RZ ;  /* 0x000000ffff18b224 */ /* 0x000fce00078e00ff */
[----:B------:R-:W-:-:S08]  /*1090*/  DFMA R16, R16, R16, R16 ;  /* 0x000000101010722b */ /* 0x000fd00000000010 */
[----:B------:R-:W-:Y:S01]  /*10a0*/  DFMA R22, R22, R16, R22 ;  /* 0x000000101616722b */ /* 0x000fe20000000016 */
[----:B------:R-:W-:Y:S01]  /*10b0*/  SEL R17, R9, 0x63400000, !P2 ;  /* 0x6340000009117807 */ /* 0x000fe20005000000 */
[----:B------:R-:W-:-:S03]  /*10c0*/  IMAD.MOV.U32 R16, RZ, RZ, R10 ;  /* 0x000000ffff107224 */ /* 0x000fc600078e000a */
[----:B------:R-:W-:-:S03]  /*10d0*/  LOP3.LUT R17, R17, 0x800fffff, R11, 0xf8, !PT ;  /* 0x800fffff11117812 */ /* 0x000fc600078ef80b */
[----:B------:R-:W-:-:S03]  /*10e0*/  DFMA R18, R22, -R14, 1 ;  /* 0x3ff000001612742b */ /* 0x000fc6000000080e */
[----:B------:R-:W-:-:S05]  /*10f0*/  @!P3 DFMA R16, R16, 2, -R24 ;  /* 0x400000001010b82b */ /* 0x000fca0000000818 */
[----:B------:R-:W-:-:S08]  /*1100*/  DFMA R18, R22, R18, R22 ;  /* 0x000000121612722b */ /* 0x000fd00000000016 */
[----:B------:R-:W-:-:S08]  /*1110*/  DMUL R22, R18, R16 ;  /* 0x0000001012167228 */ /* 0x000fd00000000000 */
[----:B------:R-:W-:-:S08]  /*1120*/  DFMA R24, R22, -R14, R16 ;  /* 0x8000000e1618722b */ /* 0x000fd00000000010 */
[----:B------:R-:W-:Y:S01]  /*1130*/  DFMA R24, R18, R24, R22 ;  /* 0x000000181218722b */ /* 0x000fe20000000016 */
[----:B------:R-:W-:Y:S01]  /*1140*/  IMAD.MOV.U32 R18, RZ, RZ, R8 ;  /* 0x000000ffff127224 */ /* 0x000fe200078e0008 */
[----:B------:R-:W-:Y:S01]  /*1150*/  @!P3 LOP3.LUT R18, R17, 0x7ff00000, RZ, 0xc0, !PT ;  /* 0x7ff000001112b812 */ /* 0x000fe200078ec0ff */
[----:B------:R-:W-:-:S04]  /*1160*/  VIADD R22, R27, 0xffffffff ;  /* 0xffffffff1b167836 */ /* 0x000fc80000000000 */
[----:B------:R-:W-:-:S05]  /*1170*/  VIADD R19, R18, 0xffffffff ;  /* 0xffffffff12137836 */ /* 0x000fca0000000000 */
[----:B------:R-:W-:-:S04]  /*1180*/  ISETP.GT.U32.AND P0, PT, R19, 0x7feffffe, PT ;  /* 0x7feffffe1300780c */ /* 0x000fc80003f04070 */
[----:B------:R-:W-:-:S13]  /*1190*/  ISETP.GT.U32.OR P0, PT, R22, 0x7feffffe, P0 ;  /* 0x7feffffe1600780c */ /* 0x000fda0000704470 */
[----:B------:R-:W-:Y:S05]  /*11a0*/  @P0 BRA `(.L_x_19) ;  /* 0x00000000006c0947 */ /* 0x000fea0003800000 */
[----:B------:R-:W-:Y:S01]  /*11b0*/  LOP3.LUT R11, R13, 0x7ff00000, RZ, 0xc0, !PT ;  /* 0x7ff000000d0b7812 */ /* 0x000fe200078ec0ff */
[----:B------:R-:W-:-:S03]  /*11c0*/  IMAD.MOV.U32 R18, RZ, RZ, RZ ;  /* 0x000000ffff127224 */ /* 0x000fc600078e00ff */
[CC--:B------:R-:W-:Y:S02]  /*11d0*/  VIADDMNMX R10, R8.reuse, -R11.reuse, 0xb9600000, !PT ;  /* 0xb9600000080a7446 */ /* 0x0c0fe4000780090b */
[----:B------:R-:W-:Y:S02]  /*11e0*/  ISETP.GE.U32.AND P0, PT, R8, R11, PT ;  /* 0x0000000b0800720c */ /* 0x000fe40003f06070 */
[----:B------:R-:W-:Y:S02]  /*11f0*/  VIMNMX R10, PT, PT, R10, 0x46a00000, PT ;  /* 0x46a000000a0a7848 */ /* 0x000fe40003fe0100 */
[----:B------:R-:W-:-:S05]  /*1200*/  SEL R9, R9, 0x63400000, !P0 ;  /* 0x6340000009097807 */ /* 0x000fca0004000000 */
[----:B------:R-:W-:-:S04]  /*1210*/  IMAD.IADD R10, R10, 0x1, -R9 ;  /* 0x000000010a0a7824 */ /* 0x000fc800078e0a09 */
[----:B------:R-:W-:-:S06]  /*1220*/  VIADD R19, R10, 0x7fe00000 ;  /* 0x7fe000000a137836 */ /* 0x000fcc0000000000 */
[----:B------:R-:W-:-:S10]  /*1230*/  DMUL R8, R24, R18 ;  /* 0x0000001218087228 */ /* 0x000fd40000000000 */
[----:B------:R-:W-:-:S13]  /*1240*/  FSETP.GTU.AND P0, PT, |R9|, 1.469367938527859385e-39, PT ;  /* 0x001000000900780b */ /* 0x000fda0003f0c200 */
[----:B------:R-:W-:Y:S05]  /*1250*/  @P0 BRA `(.L_x_20) ;  /* 0x0000000000940947 */ /* 0x000fea0003800000 */
[----:B------:R-:W-:Y:S01]  /*1260*/  DFMA R14, R24, -R14, R16 ;  /* 0x8000000e180e722b */ /* 0x000fe20000000010 */
[----:B------:R-:W-:-:S09]  /*1270*/  IMAD.MOV.U32 R18, RZ, RZ, RZ ;  /* 0x000000ffff127224 */ /* 0x000fd200078e00ff */
[C---:B------:R-:W-:Y:S02]  /*1280*/  FSETP.NEU.AND P0, PT, R15.reuse, RZ, PT ;  /* 0x000000ff0f00720b */ /* 0x040fe40003f0d000 */
[----:B------:R-:W-:-:S04]  /*1290*/  LOP3.LUT R11, R15, 0x80000000, R13, 0x48, !PT ;  /* 0x800000000f0b7812 */ /* 0x000fc800078e480d */
[----:B------:R-:W-:-:S07]  /*12a0*/  LOP3.LUT R19, R11, R19, RZ, 0xfc, !PT ;  /* 0x000000130b137212 */ /* 0x000fce00078efcff */
[----:B------:R-:W-:Y:S05]  /*12b0*/  @!P0 BRA `(.L_x_20) ;  /* 0x00000000007c8947 */ /* 0x000fea0003800000 */
[----:B------:R-:W-:Y:S01]  /*12c0*/  IMAD.MOV R13, RZ, RZ, -R10 ;  /* 0x000000ffff0d7224 */ /* 0x000fe200078e0a0a */
[----:B------:R-:W-:Y:S01]  /*12d0*/  DMUL.RP R18, R24, R18 ;  /* 0x0000001218127228 */ /* 0x000fe20000008000 */
[----:B------:R-:W-:-:S06]  /*12e0*/  IMAD.MOV.U32 R12, RZ, RZ, RZ ;  /* 0x000000ffff0c7224 */ /* 0x000fcc00078e00ff */
[----:B------:R-:W-:-:S03]  /*12f0*/  DFMA R12, R8, -R12, R24 ;  /* 0x8000000c080c722b */ /* 0x000fc60000000018 */
[----:B------:R-:W-:-:S03]  /*1300*/  LOP3.LUT R11, R19, R11, RZ, 0x3c, !PT ;  /* 0x0000000b130b7212 */ /* 0x000fc600078e3cff */
[----:B------:R-:W-:-:S04]  /*1310*/  IADD3 R12, PT, PT, -R10, -0x43300000, RZ ;  /* 0xbcd000000a0c7810 */ /* 0x000fc80007ffe1ff */
[----:B------:R-:W-:-:S04]  /*1320*/  FSETP.NEU.AND P0, PT, |R13|, R12, PT ;  /* 0x0000000c0d00720b */ /* 0x000fc80003f0d200 */
[----:B------:R-:W-:Y:S02]  /*1330*/  FSEL R8, R18, R8, !P0 ;  /* 0x0000000812087208 */ /* 0x000fe40004000000 */
[----:B------:R-:W-:Y:S01]  /*1340*/  FSEL R9, R11, R9, !P0 ;  /* 0x000000090b097208 */ /* 0x000fe20004000000 */
[----:B------:R-:W-:Y:S06]  /*1350*/  BRA `(.L_x_20) ;  /* 0x0000000000547947 */ /* 0x000fec0003800000 */
.L_x_19:
[----:B------:R-:W-:-:S14]  /*1360*/  DSETP.NAN.AND P0, PT, R10, R10, PT ;  /* 0x0000000a0a00722a */ /* 0x000fdc0003f08000 */
[----:B------:R-:W-:Y:S05]  /*1370*/  @P0 BRA `(.L_x_21) ;  /* 0x0000000000440947 */ /* 0x000fea0003800000 */
[----:B------:R-:W-:-:S14]  /*1380*/  DSETP.NAN.AND P0, PT, R12, R12, PT ;  /* 0x0000000c0c00722a */ /* 0x000fdc0003f08000 */
[----:B------:R-:W-:Y:S05]  /*1390*/  @P0 BRA `(.L_x_22) ;  /* 0x0000000000300947 */ /* 0x000fea0003800000 */
[----:B------:R-:W-:Y:S01]  /*13a0*/  ISETP.NE.AND P0, PT, R18, R27, PT ;  /* 0x0000001b1200720c */ /* 0x000fe20003f05270 */
[----:B------:R-:W-:Y:S02]  /*13b0*/  IMAD.MOV.U32 R8, RZ, RZ, 0x0 ;  /* 0x00000000ff087424 */ /* 0x000fe400078e00ff */
[----:B------:R-:W-:-:S10]  /*13c0*/  IMAD.MOV.U32 R9, RZ, RZ, -0x80000 ;  /* 0xfff80000ff097424 */ /* 0x000fd400078e00ff */
[----:B------:R-:W-:Y:S05]  /*13d0*/  @!P0 BRA `(.L_x_20) ;  /* 0x0000000000348947 */ /* 0x000fea0003800000 */
[----:B------:R-:W-:Y:S02]  /*13e0*/  ISETP.NE.AND P0, PT, R18, 0x7ff00000, PT ;  /* 0x7ff000001200780c */ /* 0x000fe40003f05270 */
[----:B------:R-:W-:Y:S02]  /*13f0*/  LOP3.LUT R9, R11, 0x80000000, R13, 0x48, !PT ;  /* 0x800000000b097812 */ /* 0x000fe400078e480d */
[----:B------:R-:W-:-:S13]  /*1400*/  ISETP.EQ.OR P0, PT, R27, RZ, !P0 ;  /* 0x000000ff1b00720c */ /* 0x000fda0004702670 */
[----:B------:R-:W-:Y:S01]  /*1410*/  @P0 LOP3.LUT R10, R9, 0x7ff00000, RZ, 0xfc, !PT ;  /* 0x7ff00000090a0812 */ /* 0x000fe200078efcff */
[----:B------:R-:W-:Y:S02]  /*1420*/  @!P0 IMAD.MOV.U32 R8, RZ, RZ, RZ ;  /* 0x000000ffff088224 */ /* 0x000fe400078e00ff */
[----:B------:R-:W-:Y:S02]  /*1430*/  @P0 IMAD.MOV.U32 R8, RZ, RZ, RZ ;  /* 0x000000ffff080224 */ /* 0x000fe400078e00ff */
[----:B------:R-:W-:Y:S01]  /*1440*/  @P0 IMAD.MOV.U32 R9, RZ, RZ, R10 ;  /* 0x000000ffff090224 */ /* 0x000fe200078e000a */
[----:B------:R-:W-:Y:S06]  /*1450*/  BRA `(.L_x_20) ;  /* 0x0000000000147947 */ /* 0x000fec0003800000 */
.L_x_22:
[----:B------:R-:W-:Y:S01]  /*1460*/  LOP3.LUT R9, R13, 0x80000, RZ, 0xfc, !PT ;  /* 0x000800000d097812 */ /* 0x000fe200078efcff */
[----:B------:R-:W-:Y:S01]  /*1470*/  IMAD.MOV.U32 R8, RZ, RZ, R12 ;  /* 0x000000ffff087224 */ /* 0x000fe200078e000c */
[----:B------:R-:W-:Y:S06]  /*1480*/  BRA `(.L_x_20) ;  /* 0x0000000000087947 */ /* 0x000fec0003800000 */
.L_x_21:
[----:B------:R-:W-:Y:S01]  /*1490*/  LOP3.LUT R9, R11, 0x80000, RZ, 0xfc, !PT ;  /* 0x000800000b097812 */ /* 0x000fe200078efcff */
[----:B------:R-:W-:-:S07]  /*14a0*/  IMAD.MOV.U32 R8, RZ, RZ, R10 ;  /* 0x000000ffff087224 */ /* 0x000fce00078e000a */
.L_x_20:
[----:B------:R-:W-:Y:S05]  /*14b0*/  BSYNC.RECONVERGENT B1 ;  /* 0x0000000000017941 */ /* 0x000fea0003800200 */
.L_x_18:
[----:B------:R-:W-:Y:S02]  /*14c0*/  IMAD.MOV.U32 R10, RZ, RZ, R8 ;  /* 0x000000ffff0a7224 */ /* 0x000fe400078e0008 */
[----:B------:R-:W-:Y:S02]  /*14d0*/  IMAD.MOV.U32 R11, RZ, RZ, R9 ;  /* 0x000000ffff0b7224 */ /* 0x000fe400078e0009 */
[----:B------:R-:W-:Y:S02]  /*14e0*/  IMAD.MOV.U32 R8, RZ, RZ, R4 ;  /* 0x000000ffff087224 */ /* 0x000fe400078e0004 */
[----:B------:R-:W-:-:S04]  /*14f0*/  IMAD.MOV.U32 R9, RZ, RZ, 0x0 ;  /* 0x00000000ff097424 */ /* 0x000fc800078e00ff */
[----:B------:R-:W-:Y:S05]  /*1500*/  RET.REL.NODEC R8 `(_Z17create_idft_tableP7complexi) ;  /* 0xffffffe808bc7950 */ /* 0x000fea0003c3ffff */
        .type           $_Z17create_idft_tableP7complexi$__internal_trig_reduction_slowpathd,@function
        .size           $_Z17create_idft_tableP7complexi$__internal_trig_reduction_slowpathd,(.L_x_61 - $_Z17create_idft_tableP7complexi$__internal_trig_reduction_slowpathd)
$_Z17create_idft_tableP7complexi$__internal_trig_reduction_slowpathd:
[--C-:B------:R-:W-:Y:S01]  /*1510*/  SHF.R.U32.HI R9, RZ, 0x14, R8.reuse ;  /* 0x00000014ff097819 */ /* 0x100fe20000011608 */
[----:B------:R-:W-:Y:S02]  /*1520*/  IMAD.MOV.U32 R17, RZ, RZ, R8 ;  /* 0x000000ffff117224 */ /* 0x000fe400078e0008 */
[----:B------:R-:W-:Y:S01]  /*1530*/  IMAD.MOV.U32 R10, RZ, RZ, RZ ;  /* 0x000000ffff0a7224 */ /* 0x000fe200078e00ff */
[----:B------:R-:W-:-:S04]  /*1540*/  LOP3.LUT R11, R9, 0x7ff, RZ, 0xc0, !PT ;  /* 0x000007ff090b7812 */ /* 0x000fc800078ec0ff */
[----:B------:R-:W-:-:S13]  /*1550*/  ISETP.NE.AND P0, PT, R11, 0x7ff, PT ;  /* 0x000007ff0b00780c */ /* 0x000fda0003f05270 */
[----:B------:R-:W-:Y:S05]  /*1560*/  @!P0 BRA `(.L_x_23) ;  /* 0x0000000800488947 */ /* 0x000fea0003800000 */
[----:B------:R-:W-:Y:S01]  /*1570*/  VIADD R11, R11, 0xfffffc00 ;  /* 0xfffffc000b0b7836 */ /* 0x000fe20000000000 */
[----:B------:R-:W-:Y:S01]  /*1580*/  BSSY.RECONVERGENT B2, `(.L_x_24) ;  /* 0x000002f000027945 */ /* 0x000fe20003800200 */
[----:B------:R-:W-:-:S03]  /*1590*/  CS2R R14, SRZ ;  /* 0x00000000000e7805 */ /* 0x000fc6000001ff00 */
[----:B------:R-:W-:Y:S02]  /*15a0*/  SHF.R.U32.HI R10, RZ, 0x6, R11 ;  /* 0x00000006ff0a7819 */ /* 0x000fe4000001160b */
[----:B------:R-:W-:Y:S02]  /*15b0*/  ISETP.GE.U32.AND P0, PT, R11, 0x80, PT ;  /* 0x000000800b00780c */ /* 0x000fe40003f06070 */
[C---:B------:R-:W-:Y:S02]  /*15c0*/  IADD3 R11, PT, PT, -R10.reuse, 0x13, RZ ;  /* 0x000000130a0b7810 */ /* 0x040fe40007ffe1ff */
[----:B------:R-:W-:Y:S02]  /*15d0*/  IADD3 R25, PT, PT, -R10, 0xf, RZ ;  /* 0x0000000f0a197810 */ /* 0x000fe40007ffe1ff */
[----:B------:R-:W-:-:S04]  /*15e0*/  SEL R11, R11, 0x12, P0 ;  /* 0x000000120b0b7807 */ /* 0x000fc80000000000 */
[----:B------:R-:W-:-:S13]  /*15f0*/  ISETP.GE.AND P0, PT, R25, R11, PT ;  /* 0x0000000b1900720c */ /* 0x000fda0003f06270 */
[----:B------:R-:W-:Y:S05]  /*1600*/  @P0 BRA `(.L_x_25) ;  /* 0x0000000000980947 */ /* 0x000fea0003800000 */
[----:B------:R-:W0:Y:S01]  /*1610*/  LDC.64 R12, c[0x0][0x358] ;  /* 0x0000d600ff0c7b82 */ /* 0x000e220000000a00 */
[C---:B------:R-:W-:Y:S01]  /*1620*/  SHF.L.U64.HI R19, R16.reuse, 0xb, R17 ;  /* 0x0000000b10137819 */ /* 0x040fe20000010211 */
[----:B------:R-:W-:Y:S01]  /*1630*/  BSSY.RECONVERGENT B3, `(.L_x_26) ;  /* 0x0000022000037945 */ /* 0x000fe20003800200 */
[----:B------:R-:W-:Y:S01]  /*1640*/  IMAD.SHL.U32 R23, R16, 0x800, RZ ;  /* 0x0000080010177824 */ /* 0x000fe200078e00ff */
[----:B------:R-:W-:Y:S01]  /*1650*/  IADD3 R22, PT, PT, RZ, -R10, -R11 ;  /* 0x8000000aff167210 */ /* 0x000fe20007ffe80b */
[----:B------:R-:W-:Y:S01]  /*1660*/  IMAD.MOV.U32 R18, RZ, RZ, RZ ;  /* 0x000000ffff127224 */ /* 0x000fe200078e00ff */
[----:B------:R-:W-:Y:S02]  /*1670*/  CS2R R14, SRZ ;  /* 0x00000000000e7805 */ /* 0x000fe4000001ff00 */
[----:B------:R-:W-:-:S07]  /*1680*/  LOP3.LUT R19, R19, 0x80000000, RZ, 0xfc, !PT ;  /* 0x8000000013137812 */ /* 0x000fce00078efcff */
.L_x_27:
[----:B------:R-:W1:Y:S01]  /*1690*/  LDC.64 R16, c[0x4][RZ] ;  /* 0x01000000ff107b82 */ /* 0x000e620000000a00 */
[----:B0-----:R-:W-:Y:S02]  /*16a0*/  R2UR UR6, R12 ;  /* 0x000000000c0672ca */ /* 0x001fe400000e0000 */
[----:B------:R-:W-:Y:S01]  /*16b0*/  R2UR UR7, R13 ;  /* 0x000000000d0772ca */ /* 0x000fe200000e0000 */
[----:B-1----:R-:W-:-:S12]  /*16c0*/  IMAD.WIDE R16, R25, 0x8, R16 ;  /* 0x0000000819107825 */ /* 0x002fd800078e0210 */
[----:B------:R-:W2:Y:S01]  /*16d0*/  LDG.E.64.CONSTANT R16, desc[UR6][R16.64] ;  /* 0x0000000610107981 */ /* 0x000ea2000c1e9b00 */
[----:B------:R-:W-:Y:S02]  /*16e0*/  VIADD R22, R22, 0x1 ;  /* 0x0000000116167836 */ /* 0x000fe40000000000 */
[----:B------:R-:W-:Y:S02]  /*16f0*/  VIADD R25, R25, 0x1 ;  /* 0x0000000119197836 */ /* 0x000fe40000000000 */
[----:B--2---:R-:W-:-:S04]  /*1700*/  IMAD.WIDE.U32 R14, P2, R16, R23, R14 ;  /* 0x00000017100e7225 */ /* 0x004fc8000784000e */
[----:B------:R-:W-:Y:S02]  /*1710*/  IMAD R27, R16, R19, RZ ;  /* 0x00000013101b7224 */ /* 0x000fe400078e02ff */
[CC--:B------:R-:W-:Y:S02]  /*1720*/  IMAD R24, R17.reuse, R23.reuse, RZ ;  /* 0x0000001711187224 */ /* 0x0c0fe400078e02ff */
[----:B------:R-:W-:Y:S01]  /*1730*/  IMAD.HI.U32 R29, R17, R23, RZ ;  /* 0x00000017111d7227 */ /* 0x000fe200078e00ff */
[----:B------:R-:W-:-:S03]  /*1740*/  IADD3 R15, P0, PT, R27, R15, RZ ;  /* 0x0000000f1b0f7210 */ /* 0x000fc60007f1e0ff */
[----:B------:R-:W-:Y:S01]  /*1750*/  IMAD R27, R18, 0x8, R1 ;  /* 0x00000008121b7824 */ /* 0x000fe200078e0201 */
[----:B------:R-:W-:Y:S01]  /*1760*/  IADD3 R15, P1, PT, R24, R15, RZ ;  /* 0x0000000f180f7210 */ /* 0x000fe20007f3e0ff */
[----:B------:R-:W-:-:S04]  /*1770*/  IMAD.HI.U32 R24, R16, R19, RZ ;  /* 0x0000001310187227 */ /* 0x000fc800078e00ff */
[----:B------:R-:W-:Y:S01]  /*1780*/  IMAD.X R24, RZ, RZ, R24, P2 ;  /* 0x000000ffff187224 */ /* 0x000fe200010e0618 */
[----:B------:R0:W-:Y:S01]  /*1790*/  STL.64 [R27], R14 ;  /* 0x0000000e1b007387 */ /* 0x0001e20000100a00 */
[----:B------:R-:W-:-:S03]  /*17a0*/  IMAD.HI.U32 R16, R17, R19, RZ ;  /* 0x0000001311107227 */ /* 0x000fc600078e00ff */
[----:B------:R-:W-:Y:S01]  /*17b0*/  IADD3.X R24, P0, PT, R29, R24, RZ, P0, !PT ;  /* 0x000000181d187210 */ /* 0x000fe2000071e4ff */
[----:B------:R-:W-:Y:S02]  /*17c0*/  IMAD R17, R17, R19, RZ ;  /* 0x0000001311117224 */ /* 0x000fe400078e02ff */
[----:B------:R-:W-:Y:S02]  /*17d0*/  VIADD R18, R18, 0x1 ;  /* 0x0000000112127836 */ /* 0x000fe40000000000 */
[----:B------:R-:W-:Y:S01]  /*17e0*/  IMAD.X R16, RZ, RZ, R16, P0 ;  /* 0x000000ffff107224 */ /* 0x000fe200000e0610 */
[----:B------:R-:W-:Y:S02]  /*17f0*/  ISETP.NE.AND P0, PT, R22, -0xf, PT ;  /* 0xfffffff11600780c */ /* 0x000fe40003f05270 */
[----:B------:R-:W-:-:S05]  /*1800*/  IADD3.X R24, P1, PT, R17, R24, RZ, P1, !PT ;  /* 0x0000001811187210 */ /* 0x000fca0000f3e4ff */
[----:B------:R-:W-:Y:S02]  /*1810*/  IMAD.X R17, RZ, RZ, R16, P1 ;  /* 0x000000ffff117224 */ /* 0x000fe400008e0610 */
[----:B0-----:R-:W-:Y:S02]  /*1820*/  IMAD.MOV.U32 R14, RZ, RZ, R24 ;  /* 0x000000ffff0e7224 */ /* 0x001fe400078e0018 */
[----:B------:R-:W-:Y:S02]  /*1830*/  IMAD.MOV.U32 R15, RZ, RZ, R17 ;  /* 0x000000ffff0f7224 */ /* 0x000fe400078e0011 */
[----:B------:R-:W-:Y:S05]  /*1840*/  @P0 BRA `(.L_x_27) ;  /* 0xfffffffc00900947 */ /* 0x000fea000383ffff */
[----:B------:R-:W-:Y:S05]  /*1850*/  BSYNC.RECONVERGENT B3 ;  /* 0x0000000000037941 */ /* 0x000fea0003800200 */
.L_x_26:
[----:B------:R-:W-:-:S07]  /*1860*/  IMAD.MOV.U32 R25, RZ, RZ, R11 ;  /* 0x000000ffff197224 */ /* 0x000fce00078e000b */
.L_x_25:
[----:B------:R-:W-:Y:S05]  /*1870*/  BSYNC.RECONVERGENT B2 ;  /* 0x0000000000027941 */ /* 0x000fea0003800200 */
.L_x_24:
[----:B------:R-:W-:Y:S01]  /*1880*/  LOP3.LUT P0, R19, R9, 0x3f, RZ, 0xc0, !PT ;  /* 0x0000003f09137812 */ /* 0x000fe2000780c0ff */
[----:B------:R-:W-:-:S04]  /*1890*/  IMAD.IADD R10, R10, 0x1, R25 ;  /* 0x000000010a0a7824 */ /* 0x000fc800078e0219 */
[----:B------:R-:W-:-:S05]  /*18a0*/  IMAD.U32 R23, R10, 0x8, R1 ;  /* 0x000000080a177824 */ /* 0x000fca00078e0001 */
[----:B------:R0:W-:Y:S04]  /*18b0*/  STL.64 [R23+-0x78], R14 ;  /* 0xffff880e17007387 */ /* 0x0001e80000100a00 */
[----:B------:R-:W2:Y:S04]  /*18c0*/  @P0 LDL.64 R16, [R1+0x8] ;  /* 0x0000080001100983 */ /* 0x000ea80000100a00 */
[----:B------:R-:W3:Y:S04]  /*18d0*/  LDL.64 R12, [R1+0x10] ;  /* 0x00001000010c7983 */ /* 0x000ee80000100a00 */
[----:B------:R-:W4:Y:S01]  /*18e0*/  LDL.64 R10, [R1+0x18] ;  /* 0x00001800010a7983 */ /* 0x000f220000100a00 */
[----:B------:R-:W-:Y:S01]  /*18f0*/  @P0 LOP3.LUT R9, R19, 0x3f, RZ, 0x3c, !PT ;  /* 0x0000003f13090812 */ /* 0x000fe200078e3cff */
[----:B------:R-:W-:Y:S01]  /*1900*/  BSSY.RECONVERGENT B2, `(.L_x_28) ;  /* 0x0000034000027945 */ /* 0x000fe20003800200 */
[----:B--2---:R-:W-:-:S02]  /*1910*/  @P0 SHF.R.U64 R16, R16, 0x1, R17 ;  /* 0x0000000110100819 */ /* 0x004fc40000001211 */
[----:B------:R-:W-:Y:S02]  /*1920*/  @P0 SHF.R.U32.HI R18, RZ, 0x1, R17 ;  /* 0x00000001ff120819 */ /* 0x000fe40000011611 */
[----:B---3--:R-:W-:Y:S02]  /*1930*/  @P0 SHF.L.U32 R17, R12, R19, RZ ;  /* 0x000000130c110219 */ /* 0x008fe400000006ff */
[----:B0-----:R-:W-:Y:S02]  /*1940*/  @P0 SHF.R.U64 R14, R16, R9, R18 ;  /* 0x00000009100e0219 */ /* 0x001fe40000001212 */
[--C-:B------:R-:W-:Y:S02]  /*1950*/  @P0 SHF.R.U32.HI R26, RZ, 0x1, R13.reuse ;  /* 0x00000001ff1a0819 */ /* 0x100fe4000001160d */
[C-C-:B------:R-:W-:Y:S02]  /*1960*/  @P0 SHF.R.U64 R24, R12.reuse, 0x1, R13.reuse ;  /* 0x000000010c180819 */ /* 0x140fe4000000120d */
[----:B------:R-:W-:-:S02]  /*1970*/  @P0 SHF.L.U64.HI R22, R12, R19, R13 ;  /* 0x000000130c160219 */ /* 0x000fc4000001020d */
[----:B------:R-:W-:Y:S02]  /*1980*/  @P0 SHF.R.U32.HI R15, RZ, R9, R18 ;  /* 0x00000009ff0f0219 */ /* 0x000fe40000011612 */
[----:B------:R-:W-:Y:S02]  /*1990*/  @P0 LOP3.LUT R12, R17, R14, RZ, 0xfc, !PT ;  /* 0x0000000e110c0212 */ /* 0x000fe400078efcff */
[----:B----4-:R-:W-:Y:S02]  /*19a0*/  @P0 SHF.L.U32 R16, R10, R19, RZ ;  /* 0x000000130a100219 */ /* 0x010fe400000006ff */
[----:B------:R-:W-:Y:S01]  /*19b0*/  @P0 SHF.R.U64 R23, R24, R9, R26 ;  /* 0x0000000918170219 */ /* 0x000fe2000000121a */
[----:B------:R-:W-:Y:S01]  /*19c0*/  IMAD.SHL.U32 R14, R12, 0x4, RZ ;  /* 0x000000040c0e7824 */ /* 0x000fe200078e00ff */
[----:B------:R-:W-:Y:S02]  /*19d0*/  @P0 LOP3.LUT R13, R22, R15, RZ, 0xfc, !PT ;  /* 0x0000000f160d0212 */ /* 0x000fe400078efcff */
[----:B------:R-:W-:-:S02]  /*19e0*/  @P0 SHF.L.U64.HI R18, R10, R19, R11 ;  /* 0x000000130a120219 */ /* 0x000fc4000001020b */
[----:B------:R-:W-:Y:S02]  /*19f0*/  @P0 SHF.R.U32.HI R9, RZ, R9, R26 ;  /* 0x00000009ff090219 */ /* 0x000fe4000001161a */
[----:B------:R-:W-:Y:S02]  /*1a00*/  @P0 LOP3.LUT R10, R16, R23, RZ, 0xfc, !PT ;  /* 0x00000017100a0212 */ /* 0x000fe400078efcff */
[----:B------:R-:W-:Y:S02]  /*1a10*/  SHF.L.U64.HI R15, R12, 0x2, R13 ;  /* 0x000000020c0f7819 */ /* 0x000fe4000001020d */
[----:B------:R-:W-:Y:S02]  /*1a20*/  @P0 LOP3.LUT R11, R18, R9, RZ, 0xfc, !PT ;  /* 0x00000009120b0212 */ /* 0x000fe400078efcff */
[----:B------:R-:W-:Y:S02]  /*1a30*/  SHF.L.W.U32.HI R13, R13, 0x2, R10 ;  /* 0x000000020d0d7819 */ /* 0x000fe40000010e0a */
[----:B------:R-:W-:-:S02]  /*1a40*/  IADD3 RZ, P0, PT, RZ, -R14, RZ ;  /* 0x8000000effff7210 */ /* 0x000fc40007f1e0ff */
[----:B------:R-:W-:Y:S02]  /*1a50*/  LOP3.LUT R9, RZ, R15, RZ, 0x33, !PT ;  /* 0x0000000fff097212 */ /* 0x000fe400078e33ff */
[----:B------:R-:W-:Y:S02]  /*1a60*/  SHF.L.W.U32.HI R10, R10, 0x2, R11 ;  /* 0x000000020a0a7819 */ /* 0x000fe40000010e0b */
[----:B------:R-:W-:Y:S02]  /*1a70*/  LOP3.LUT R12, RZ, R13, RZ, 0x33, !PT ;  /* 0x0000000dff0c7212 */ /* 0x000fe400078e33ff */
[----:B------:R-:W-:Y:S02]  /*1a80*/  IADD3.X R18, P0, PT, RZ, R9, RZ, P0, !PT ;  /* 0x00000009ff127210 */ /* 0x000fe4000071e4ff */
[----:B------:R-:W-:Y:S02]  /*1a90*/  LOP3.LUT R9, RZ, R10, RZ, 0x33, !PT ;  /* 0x0000000aff097212 */ /* 0x000fe400078e33ff */
[----:B------:R-:W-:-:S02]  /*1aa0*/  IADD3.X R12, P1, PT, RZ, R12, RZ, P0, !PT ;  /* 0x0000000cff0c7210 */ /* 0x000fc4000073e4ff */
[----:B------:R-:W-:-:S03]  /*1ab0*/  ISETP.GT.U32.AND P2, PT, R13, -0x1, PT ;  /* 0xffffffff0d00780c */ /* 0x000fc60003f44070 */
[----:B------:R-:W-:Y:S01]  /*1ac0*/  IMAD.X R9, RZ, RZ, R9, P1 ;  /* 0x000000ffff097224 */ /* 0x000fe200008e0609 */
[----:B------:R-:W-:-:S04]  /*1ad0*/  ISETP.GT.AND.EX P0, PT, R10, -0x1, PT, P2 ;  /* 0xffffffff0a00780c */ /* 0x000fc80003f04320 */
[----:B------:R-:W-:Y:S02]  /*1ae0*/  SEL R9, R10, R9, P0 ;  /* 0x000000090a097207 */ /* 0x000fe40000000000 */
[----:B------:R-:W-:Y:S02]  /*1af0*/  SEL R16, R13, R12, P0 ;  /* 0x0000000c0d107207 */ /* 0x000fe40000000000 */
[----:B------:R-:W-:-:S04]  /*1b00*/  ISETP.NE.U32.AND P1, PT, R9, RZ, PT ;  /* 0x000000ff0900720c */ /* 0x000fc80003f25070 */
[----:B------:R-:W-:Y:S01]  /*1b10*/  SEL R13, R16, R9, !P1 ;  /* 0x00000009100d7207 */ /* 0x000fe20004800000 */
[----:B------:R-:W-:-:S05]  /*1b20*/  @!P0 IMAD.MOV R14, RZ, RZ, -R14 ;  /* 0x000000ffff0e8224 */ /* 0x000fca00078e0a0e */
[----:B------:R-:W0:Y:S02]  /*1b30*/  FLO.U32 R13, R13 ;  /* 0x0000000d000d7300 */ /* 0x000e2400000e0000 */
[C---:B0-----:R-:W-:Y:S02]  /*1b40*/  IADD3 R17, PT, PT, -R13.reuse, 0x1f, RZ ;  /* 0x0000001f0d117810 */ /* 0x041fe40007ffe1ff */
[----:B------:R-:W-:-:S03]  /*1b50*/  IADD3 R12, PT, PT, -R13, 0x3f, RZ ;  /* 0x0000003f0d0c7810 */ /* 0x000fc60007ffe1ff */
[----:B------:R-:W-:Y:S01]  /*1b60*/  @P1 IMAD.MOV R12, RZ, RZ, R17 ;  /* 0x000000ffff0c1224 */ /* 0x000fe200078e0211 */
[----:B------:R-:W-:-:S04]  /*1b70*/  SEL R17, R15, R18, P0 ;  /* 0x000000120f117207 */ /* 0x000fc80000000000 */
[----:B------:R-:W-:-:S13]  /*1b80*/  ISETP.NE.AND P1, PT, R12, RZ, PT ;  /* 0x000000ff0c00720c */ /* 0x000fda0003f25270 */
[----:B------:R-:W-:Y:S05]  /*1b90*/  @!P1 BRA `(.L_x_29) ;  /* 0x0000000000289947 */ /* 0x000fea0003800000 */
[----:B------:R-:W-:Y:S02]  /*1ba0*/  LOP3.LUT R13, R12, 0x3f, RZ, 0xc0, !PT ;  /* 0x0000003f0c0d7812 */ /* 0x000fe400078ec0ff */
[--C-:B------:R-:W-:Y:S02]  /*1bb0*/  SHF.R.U64 R15, R14, 0x1, R17.reuse ;  /* 0x000000010e0f7819 */ /* 0x100fe40000001211 */
[----:B------:R-:W-:Y:S02]  /*1bc0*/  SHF.R.U32.HI R17, RZ, 0x1, R17 ;  /* 0x00000001ff117819 */ /* 0x000fe40000011611 */
[----:B------:R-:W-:Y:S02]  /*1bd0*/  LOP3.LUT R14, R12, 0x3f, RZ, 0xc, !PT ;  /* 0x0000003f0c0e7812 */ /* 0x000fe400078e0cff */
[CC--:B------:R-:W-:Y:S02]  /*1be0*/  SHF.L.U64.HI R18, R16.reuse, R13.reuse, R9 ;  /* 0x0000000d10127219 */ /* 0x0c0fe40000010209 */
[----:B------:R-:W-:-:S02]  /*1bf0*/  SHF.L.U32 R13, R16, R13, RZ ;  /* 0x0000000d100d7219 */ /* 0x000fc400000006ff */
[-CC-:B------:R-:W-:Y:S02]  /*1c00*/  SHF.R.U64 R16, R15, R14.reuse, R17.reuse ;  /* 0x0000000e0f107219 */ /* 0x180fe40000001211 */
[----:B------:R-:W-:Y:S02]  /*1c10*/  SHF.R.U32.HI R9, RZ, R14, R17 ;  /* 0x0000000eff097219 */ /* 0x000fe40000011611 */
[----:B------:R-:W-:Y:S02]  /*1c20*/  LOP3.LUT R16, R13, R16, RZ, 0xfc, !PT ;  /* 0x000000100d107212 */ /* 0x000fe400078efcff */
[----:B------:R-:W-:-:S07]  /*1c30*/  LOP3.LUT R9, R18, R9, RZ, 0xfc, !PT ;  /* 0x0000000912097212 */ /* 0x000fce00078efcff */
.L_x_29:
[----:B------:R-:W-:Y:S05]  /*1c40*/  BSYNC.RECONVERGENT B2 ;  /* 0x0000000000027941 */ /* 0x000fea0003800200 */
.L_x_28:
[----:B------:R-:W-:Y:S01]  /*1c50*/  IMAD.WIDE.U32 R18, R16, 0x2168c235, RZ ;  /* 0x2168c23510127825 */ /* 0x000fe200078e00ff */
[----:B------:R-:W-:-:S03]  /*1c60*/  SHF.R.U32.HI R11, RZ, 0x1e, R11 ;  /* 0x0000001eff0b7819 */ /* 0x000fc6000001160b */
[----:B------:R-:W-:Y:S01]  /*1c70*/  IMAD.MOV.U32 R14, RZ, RZ, R19 ;  /* 0x000000ffff0e7224 */ /* 0x000fe200078e0013 */
[----:B------:R-:W-:Y:S01]  /*1c80*/  IADD3 RZ, P1, PT, R18, R18, RZ ;  /* 0x0000001212ff7210 */ /* 0x000fe20007f3e0ff */
[----:B------:R-:W-:Y:S01]  /*1c90*/  IMAD.MOV.U32 R15, RZ, RZ, RZ ;  /* 0x000000ffff0f7224 */ /* 0x000fe200078e00ff */
[----:B------:R-:W-:Y:S01]  /*1ca0*/  LEA.HI R10, R10, R11, RZ, 0x1 ;  /* 0x0000000b0a0a7211 */ /* 0x000fe200078f08ff */
[----:B------:R-:W-:-:S04]  /*1cb0*/  IMAD.HI.U32 R13, R9, -0x36f0255e, RZ ;  /* 0xc90fdaa2090d7827 */ /* 0x000fc800078e00ff */
[----:B------:R-:W-:-:S04]  /*1cc0*/  IMAD.WIDE.U32 R14, R16, -0x36f0255e, R14 ;  /* 0xc90fdaa2100e7825 */ /* 0x000fc800078e000e */
[C---:B------:R-:W-:Y:S02]  /*1cd0*/  IMAD R17, R9.reuse, -0x36f0255e, RZ ;  /* 0xc90fdaa209117824 */ /* 0x040fe400078e02ff */
[----:B------:R-:W-:-:S04]  /*1ce0*/  IMAD.WIDE.U32 R14, P2, R9, 0x2168c235, R14 ;  /* 0x2168c235090e7825 */ /* 0x000fc8000784000e */
[----:B------:R-:W-:Y:S01]  /*1cf0*/  IMAD.X R9, RZ, RZ, R13, P2 ;  /* 0x000000ffff097224 */ /* 0x000fe200010e060d */
[----:B------:R-:W-:Y:S02]  /*1d00*/  IADD3 R13, P2, PT, R17, R15, RZ ;  /* 0x0000000f110d7210 */ /* 0x000fe40007f5e0ff */
[----:B------:R-:W-:Y:S02]  /*1d10*/  IADD3.X RZ, P1, PT, R14, R14, RZ, P1, !PT ;  /* 0x0000000e0eff7210 */ /* 0x000fe40000f3e4ff */
[C---:B------:R-:W-:Y:S01]  /*1d20*/  ISETP.GT.U32.AND P3, PT, R13.reuse, RZ, PT ;  /* 0x000000ff0d00720c */ /* 0x040fe20003f64070 */
[----:B------:R-:W-:Y:S01]  /*1d30*/  IMAD.X R9, RZ, RZ, R9, P2 ;  /* 0x000000ffff097224 */ /* 0x000fe200010e0609 */
[----:B------:R-:W-:-:S04]  /*1d40*/  IADD3.X R14, P2, PT, R13, R13, RZ, P1, !PT ;  /* 0x0000000d0d0e7210 */ /* 0x000fc80000f5e4ff */
[C---:B------:R-:W-:Y:S01]  /*1d50*/  ISETP.GT.AND.EX P1, PT, R9.reuse, RZ, PT, P3 ;  /* 0x000000ff0900720c */ /* 0x040fe20003f24330 */
[----:B------:R-:W-:-:S03]  /*1d60*/  IMAD.X R16, R9, 0x1, R9, P2 ;  /* 0x0000000109107824 */ /* 0x000fc600010e0609 */
[----:B------:R-:W-:Y:S02]  /*1d70*/  SEL R14, R14, R13, P1 ;  /* 0x0000000d0e0e7207 */ /* 0x000fe40000800000 */
[----:B------:R-:W-:Y:S02]  /*1d80*/  SEL R13, R16, R9, P1 ;  /* 0x00000009100d7207 */ /* 0x000fe40000800000 */
[----:B------:R-:W-:Y:S02]  /*1d90*/  IADD3 R16, P2, PT, R14, 0x1, RZ ;  /* 0x000000010e107810 */ /* 0x000fe40007f5e0ff */
[----:B------:R-:W-:Y:S02]  /*1da0*/  SEL R9, RZ, 0xffffffff, !P1 ;  /* 0xffffffffff097807 */ /* 0x000fe40004800000 */
[----:B------:R-:W-:Y:S01]  /*1db0*/  LOP3.LUT P1, R8, R8, 0x80000000, RZ, 0xc0, !PT ;  /* 0x8000000008087812 */ /* 0x000fe2000782c0ff */
[----:B------:R-:W-:Y:S02]  /*1dc0*/  IMAD.X R13, RZ, RZ, R13, P2 ;  /* 0x000000ffff0d7224 */ /* 0x000fe400010e060d */
[----:B------:R-:W-:Y:S01]  /*1dd0*/  IMAD.IADD R9, R9, 0x1, -R12 ;  /* 0x0000000109097824 */ /* 0x000fe200078e0a0c */
[----:B------:R-:W-:-:S02]  /*1de0*/  @!P0 LOP3.LUT R8, R8, 0x80000000, RZ, 0x3c, !PT ;  /* 0x8000000008088812 */ /* 0x000fc400078e3cff */
[----:B------:R-:W-:Y:S01]  /*1df0*/  SHF.R.U64 R16, R16, 0xa, R13 ;  /* 0x0000000a10107819 */ /* 0x000fe2000000120d */
[----:B------:R-:W-:-:S03]  /*1e00*/  IMAD.SHL.U32 R9, R9, 0x100000, RZ ;  /* 0x0010000009097824 */ /* 0x000fc600078e00ff */
[----:B------:R-:W-:-:S03]  /*1e10*/  IADD3 R16, P2, PT, R16, 0x1, RZ ;  /* 0x0000000110107810 */ /* 0x000fc60007f5e0ff */
[----:B------:R-:W-:Y:S01]  /*1e20*/  @P1 IMAD.MOV R10, RZ, RZ, -R10 ;  /* 0x000000ffff0a1224 */ /* 0x000fe200078e0a0a */
[----:B------:R-:W-:-:S04]  /*1e30*/  LEA.HI.X R13, R13, RZ, RZ, 0x16, P2 ;  /* 0x000000ff0d0d7211 */ /* 0x000fc800010fb4ff */
[--C-:B------:R-:W-:Y:S02]  /*1e40*/  SHF.R.U64 R16, R16, 0x1, R13.reuse ;  /* 0x0000000110107819 */ /* 0x100fe4000000120d */
[----:B------:R-:W-:Y:S02]  /*1e50*/  SHF.R.U32.HI R12, RZ, 0x1, R13 ;  /* 0x00000001ff0c7819 */ /* 0x000fe4000001160d */
[----:B------:R-:W-:-:S04]  /*1e60*/  IADD3 R16, P2, P3, RZ, RZ, R16 ;  /* 0x000000ffff107210 */ /* 0x000fc80007b5e010 */
[----:B------:R-:W-:-:S04]  /*1e70*/  IADD3.X R9, PT, PT, R9, 0x3fe00000, R12, P2, P3 ;  /* 0x3fe0000009097810 */ /* 0x000fc800017e640c */
[----:B------:R-:W-:-:S07]  /*1e80*/  LOP3.LUT R17, R9, R8, RZ, 0xfc, !PT ;  /* 0x0000000809117212 */ /* 0x000fce00078efcff */
.L_x_23:
[----:B------:R-:W-:Y:S02]  /*1e90*/  IMAD.MOV.U32 R8, RZ, RZ, R4 ;  /* 0x000000ffff087224 */ /* 0x000fe400078e0004 */
[----:B------:R-:W-:-:S04]  /*1ea0*/  IMAD.MOV.U32 R9, RZ, RZ, 0x0 ;  /* 0x00000000ff097424 */ /* 0x000fc800078e00ff */
[----:B------:R-:W-:Y:S05]  /*1eb0*/  RET.REL.NODEC R8 `(_Z17create_idft_tableP7complexi) ;  /* 0xffffffe008507950 */ /* 0x000fea0003c3ffff */
.L_x_30:
        /* <DEDUP_REMOVED lines=12> */
.L_x_61:


//--------------------- .text._Z9fft_stageP7complexS0_S0_S0_i --------------------------
	.section	.text._Z9fft_stageP7complexS0_S0_S0_i,"ax",@progbits
	.align	128
        .global         _Z9fft_stageP7complexS0_S0_S0_i
        .type           _Z9fft_stageP7complexS0_S0_S0_i,@function
        .size           _Z9fft_stageP7complexS0_S0_S0_i,(.L_x_66 - _Z9fft_stageP7complexS0_S0_S0_i)
        .other          _Z9fft_stageP7complexS0_S0_S0_i,@"STO_CUDA_ENTRY STV_DEFAULT"
_Z9fft_stageP7complexS0_S0_S0_i:
.text._Z9fft_stageP7complexS0_S0_S0_i:
        /* <DEDUP_REMOVED lines=11> */
[----:B-1----:R-:W-:Y:S01]  /*00b0*/  VIADD R2, R4, 0xffffffe ;  /* 0x0ffffffe04027836 */ /* 0x002fe20000000000 */
[----:B------:R-:W-:-:S05]  /*00c0*/  IADD3 R4, PT, PT, RZ, -R10, RZ ;  /* 0x8000000aff047210 */ /* 0x000fca0007ffe0ff */
[----:B------:R1:W2:Y:S02]  /*00d0*/  F2I.FTZ.U32.TRUNC.NTZ R3, R2 ;  /* 0x0000000200037305 */ /* 0x0002a4000021f000 */
[----:B-1----:R-:W-:Y:S02]  /*00e0*/  IMAD.MOV.U32 R2, RZ, RZ, RZ ;  /* 0x000000ffff027224 */ /* 0x002fe400078e00ff */
[----:B--2---:R-:W-:-:S04]  /*00f0*/  IMAD.MOV R6, RZ, RZ, -R3 ;  /* 0x000000ffff067224 */ /* 0x004fc800078e0a03 */
[----:B------:R-:W-:Y:S01]  /*0100*/  IMAD R9, R6, R7, RZ ;  /* 0x0000000706097224 */ /* 0x000fe200078e02ff */
[----:B------:R-:W-:-:S03]  /*0110*/  MOV R6, R8 ;  /* 0x0000000800067202 */ /* 0x000fc60000000f00 */
[----:B------:R-:W-:-:S06]  /*0120*/  IMAD.HI.U32 R3, R3, R9, R2 ;  /* 0x0000000903037227 */ /* 0x000fcc00078e0002 */
[----:B------:R-:W-:-:S04]  /*0130*/  IMAD.HI.U32 R3, R3, R6, RZ ;  /* 0x0000000603037227 */ /* 0x000fc800078e00ff */
[----:B------:R-:W-:Y:S02]  /*0140*/  IMAD R2, R3, R4, R6 ;  /* 0x0000000403027224 */ /* 0x000fe400078e0206 */
[----:B------:R-:W0:Y:S03]  /*0150*/  S2R R4, SR_TID.X ;  /* 0x0000000000047919 */ /* 0x000e260000002100 */
[----:B------:R-:W-:-:S13]  /*0160*/  ISETP.GT.U32.AND P2, PT, R7, R2, PT ;  /* 0x000000020700720c */ /* 0x000fda0003f44070 */
[----:B------:R-:W-:Y:S01]  /*0170*/  @!P2 IMAD.IADD R2, R2, 0x1, -R7 ;  /* 0x000000010202a824 */ /* 0x000fe200078e0a07 */
[----:B------:R-:W-:Y:S02]  /*0180*/  @!P2 IADD3 R3, PT, PT, R3, 0x1, RZ ;  /* 0x000000010303a810 */ /* 0x000fe40007ffe0ff */
[----:B------:R-:W-:Y:S02]  /*0190*/  ISETP.NE.AND P2, PT, R0, RZ, PT ;  /* 0x000000ff0000720c */ /* 0x000fe40003f45270 */
[----:B------:R-:W-:Y:S02]  /*01a0*/  ISETP.GE.U32.AND P0, PT, R2, R7, PT ;  /* 0x000000070200720c */ /* 0x000fe40003f06070 */
[----:B------:R-:W-:-:S04]  /*01b0*/  LOP3.LUT R2, R0, R11, RZ, 0x3c, !PT ;  /* 0x0000000b00027212 */ /* 0x000fc800078e3cff */
[----:B------:R-:W-:-:S07]  /*01c0*/  ISETP.GE.AND P1, PT, R2, RZ, PT ;  /* 0x000000ff0200720c */ /* 0x000fce0003f26270 */
[----:B------:R-:W-:-:S06]  /*01d0*/  @P0 VIADD R3, R3, 0x1 ;  /* 0x0000000103030836 */ /* 0x000fcc0000000000 */
[----:B------:R-:W-:Y:S02]  /*01e0*/  @!P1 IADD3 R3, PT, PT, -R3, RZ, RZ ;  /* 0x000000ff03039210 */ /* 0x000fe40007ffe1ff */
[----:B------:R-:W-:Y:S01]  /*01f0*/  @!P2 LOP3.LUT R3, RZ, R0, RZ, 0x33, !PT ;  /* 0x00000000ff03a212 */ /* 0x000fe200078e33ff */
[----:B0-----:R-:W-:-:S03]  /*0200*/  IMAD R0, R5, UR4, R4 ;  /* 0x0000000405007c24 */ /* 0x001fc6000f8e0204 */
[----:B------:R-:W-:-:S13]  /*0210*/  ISETP.GE.AND P0, PT, R3, 0x1, PT ;  /* 0x000000010300780c */ /* 0x000fda0003f06270 */
[----:B------:R-:W-:Y:S05]  /*0220*/  @!P0 EXIT ;  /* 0x000000000000894d */ /* 0x000fea0003800000 */
[C---:B------:R-:W-:Y:S01]  /*0230*/  IMAD R4, R3.reuse, R0, RZ ;  /* 0x0000000003047224 */ /* 0x040fe200078e02ff */
[----:B------:R-:W0:Y:S01]  /*0240*/  LDCU.64 UR12, c[0x0][0x358] ;  /* 0x00006b00ff0c77ac */ /* 0x000e220008000a00 */
[----:B------:R-:W-:Y:S02]  /*0250*/  BSSY.RECONVERGENT B0, `(.L_x_31) ;  /* 0x000002b000007945 */ /* 0x000fe40003800200 */
[----:B------:R-:W-:-:S05]  /*0260*/  IMAD.IADD R0, R3, 0x1, R4 ;  /* 0x0000000103007824 */ /* 0x000fca00078e0204 */
[----:B------:R-:W-:-:S04]  /*0270*/  VIADDMNMX R3, R4, 0x1, R0, !PT ;  /* 0x0000000104037846 */ /* 0x000fc80007800100 */
[C---:B------:R-:W-:Y:S01]  /*0280*/  IADD3 R2, PT, PT, -R4.reuse, R3, RZ ;  /* 0x0000000304027210 */ /* 0x040fe20007ffe1ff */
[----:B------:R-:W-:-:S03]  /*0290*/  IMAD.IADD R3, R4, 0x1, -R3 ;  /* 0x0000000104037824 */ /* 0x000fc600078e0a03 */
[----:B------:R-:W-:Y:S02]  /*02a0*/  LOP3.LUT P0, R2, R2, 0x3, RZ, 0xc0, !PT ;  /* 0x0000000302027812 */ /* 0x000fe4000780c0ff */
[----:B------:R-:W-:Y:S02]  /*02b0*/  ISETP.GT.U32.AND P1, PT, R3, -0x4, PT ;  /* 0xfffffffc0300780c */ /* 0x000fe40003f24070 */
[----:B------:R-:W-:-:S09]  /*02c0*/  MOV R3, R4 ;  /* 0x0000000400037202 */ /* 0x000fd20000000f00 */
[----:B0-----:R-:W-:Y:S05]  /*02d0*/  @!P0 BRA `(.L_x_32) ;  /* 0x0000000000888947 */ /* 0x001fea0003800000 */
[----:B------:R-:W-:Y:S01]  /*02e0*/  IMAD.MOV R2, RZ, RZ, -R2 ;  /* 0x000000ffff027224 */ /* 0x000fe200078e0a02 */
[----:B------:R-:W-:-:S07]  /*02f0*/  MOV R3, R4 ;  /* 0x0000000400037202 */ /* 0x000fce0000000f00 */
.L_x_33:
[----:B-1----:R-:W0:Y:S08]  /*0300*/  LDC.64 R16, c[0x0][0x388] ;  /* 0x0000e200ff107b82 */ /* 0x002e300000000a00 */
[----:B------:R-:W1:Y:S08]  /*0310*/  LDC.64 R4, c[0x0][0x380] ;  /* 0x0000e000ff047b82 */ /* 0x000e700000000a00 */
[----:B------:R-:W2:Y:S01]  /*0320*/  LDC.64 R8, c[0x0][0x398] ;  /* 0x0000e600ff087b82 */ /* 0x000ea20000000a00 */
[----:B0-----:R-:W-:-:S07]  /*0330*/  IMAD.WIDE R16, R3, 0x10, R16 ;  /* 0x0000001003107825 */ /* 0x001fce00078e0210 */
[----:B------:R-:W0:Y:S01]  /*0340*/  LDC.64 R14, c[0x0][0x390] ;  /* 0x0000e400ff0e7b82 */ /* 0x000e220000000a00 */
[----:B------:R-:W3:Y:S01]  /*0350*/  LDG.E.64 R6, desc[UR12][R16.64] ;  /* 0x0000000c10067981 */ /* 0x000ee2000c1e1b00 */
[----:B-1----:R-:W-:-:S05]  /*0360*/  IMAD.WIDE R4, R3, 0x10, R4 ;  /* 0x0000001003047825 */ /* 0x002fca00078e0204 */
[----:B------:R-:W3:Y:S02]  /*0370*/  LDG.E.64 R10, desc[UR12][R4.64] ;  /* 0x0000000c040a7981 */ /* 0x000ee4000c1e1b00 */
[----:B---3--:R-:W-:Y:S01]  /*0380*/  DADD R10, R10, R6 ;  /* 0x000000000a0a7229 */ /* 0x008fe20000000006 */
[----:B--2---:R-:W-:-:S06]  /*0390*/  IMAD.WIDE R6, R3, 0x10, R8 ;  /* 0x0000001003067825 */ /* 0x004fcc00078e0208 */
[----:B------:R1:W-:Y:S04]  /*03a0*/  STG.E.64 desc[UR12][R6.64], R10 ;  /* 0x0000000a06007986 */ /* 0x0003e8000c101b0c */
[----:B------:R-:W2:Y:S04]  /*03b0*/  LDG.E.64 R8, desc[UR12][R16.64+0x8] ;  /* 0x0000080c10087981 */ /* 0x000ea8000c1e1b00 */
[----:B------:R-:W2:Y:S01]  /*03c0*/  LDG.E.64 R12, desc[UR12][R4.64+0x8] ;  /* 0x0000080c040c7981 */ /* 0x000ea2000c1e1b00 */
[----:B0-----:R-:W-:Y:S01]  /*03d0*/  IMAD.WIDE R14, R3, 0x10, R14 ;  /* 0x00000010030e7825 */ /* 0x001fe200078e020e */
[----:B--2---:R-:W-:-:S07]  /*03e0*/  DADD R12, R12, R8 ;  /* 0x000000000c0c7229 */ /* 0x004fce0000000008 */
[----:B------:R1:W-:Y:S04]  /*03f0*/  STG.E.64 desc[UR12][R6.64+0x8], R12 ;  /* 0x0000080c06007986 */ /* 0x0003e8000c101b0c */
[----:B------:R1:W-:Y:S04]  /*0400*/  STG.E.64 desc[UR12][R4.64], R10 ;  /* 0x0000000a04007986 */ /* 0x0003e8000c101b0c */
[----:B------:R1:W-:Y:S04]  /*0410*/  STG.E.64 desc[UR12][R4.64+0x8], R12 ;  /* 0x0000080c04007986 */ /* 0x0003e8000c101b0c */
[----:B------:R-:W2:Y:S04]  /*0420*/  LDG.E.64 R8, desc[UR12][R14.64+0x8] ;  /* 0x0000080c0e087981 */ /* 0x000ea8000c1e1b00 */
[----:B------:R-:W3:Y:S01]  /*0430*/  LDG.E.64 R18, desc[UR12][R14.64] ;  /* 0x0000000c0e127981 */ /* 0x000ee2000c1e1b00 */
[----:B--2---:R-:W-:-:S08]  /*0440*/  DMUL R20, R12, R8 ;  /* 0x000000080c147228 */ /* 0x004fd00000000000 */
[----:B---3--:R-:W-:-:S07]  /*0450*/  DFMA R18, R10, R18, -R20 ;  /* 0x000000120a12722b */ /* 0x008fce0000000814 */
[----:B------:R1:W-:Y:S04]  /*0460*/  STG.E.64 desc[UR12][R6.64], R18 ;  /* 0x0000001206007986 */ /* 0x0003e8000c101b0c */
[----:B------:R-:W2:Y:S04]  /*0470*/  LDG.E.64 R20, desc[UR12][R14.64] ;  /* 0x0000000c0e147981 */ /* 0x000ea8000c1e1b00 */
[----:B------:R-:W3:Y:S01]  /*0480*/  LDG.E.64 R16, desc[UR12][R4.64] ;  /* 0x0000000c04107981 */ /* 0x000ee2000c1e1b00 */
[----:B------:R-:W-:-:S05]  /*0490*/  VIADD R2, R2, 0x1 ;  /* 0x0000000102027836 */ /* 0x000fca0000000000 */
[----:B------:R-:W-:Y:S02]  /*04a0*/  ISETP.NE.AND P0, PT, R2, RZ, PT ;  /* 0x000000ff0200720c */ /* 0x000fe40003f05270 */
[----:B------:R-:W-:Y:S01]  /*04b0*/  IADD3 R3, PT, PT, R3, 0x1, RZ ;  /* 0x0000000103037810 */ /* 0x000fe20007ffe0ff */
[----:B--2---:R-:W-:-:S08]  /*04c0*/  DMUL R20, R12, R20 ;  /* 0x000000140c147228 */ /* 0x004fd00000000000 */
[----:B---3--:R-:W-:-:S07]  /*04d0*/  DFMA R16, R8, R16, R20 ;  /* 0x000000100810722b */ /* 0x008fce0000000014 */
[----:B------:R1:W-:Y:S01]  /*04e0*/  STG.E.64 desc[UR12][R6.64+0x8], R16 ;  /* 0x0000081006007986 */ /* 0x0003e2000c101b0c */
[----:B------:R-:W-:Y:S05]  /*04f0*/  @P0 BRA `(.L_x_33) ;  /* 0xfffffffc00800947 */ /* 0x000fea000383ffff */
.L_x_32:
[----:B------:R-:W-:Y:S05]  /*0500*/  BSYNC.RECONVERGENT B0 ;  /* 0x0000000000007941 */ /* 0x000fea0003800200 */
.L_x_31:
[----:B------:R-:W-:Y:S05]  /*0510*/  @P1 EXIT ;  /* 0x000000000000194d */ /* 0x000fea0003800000 */
[----:B------:R-:W0:Y:S02]  /*0520*/  LDCU.128 UR8, c[0x0][0x380] ;  /* 0x00007000ff0877ac */ /* 0x000e240008000c00 */
[----:B0-----:R-:W-:Y:S02]  /*0530*/  UIADD3 UR6, UP0, UPT, UR8, 0x20, URZ ;  /* 0x0000002008067890 */ /* 0x001fe4000ff1e0ff */
[----:B------:R-:W-:Y:S02]  /*0540*/  UIADD3 UR4, UP1, UPT, UR10, 0x20, URZ ;  /* 0x000000200a047890 */ /* 0x000fe4000ff3e0ff */
[----:B------:R-:W-:Y:S02]  /*0550*/  UIADD3.X UR7, UPT, UPT, URZ, UR9, URZ, UP0, !UPT ;  /* 0x00000009ff077290 */ /* 0x000fe400087fe4ff */
[----:B------:R-:W-:-:S12]  /*0560*/  UIADD3.X UR5, UPT, UPT, URZ, UR11, URZ, UP1, !UPT ;  /* 0x0000000bff057290 */ /* 0x000fd80008ffe4ff */
.L_x_34:
[----:B01----:R-:W-:Y:S01]  /*0570*/  MOV R7, UR7 ;  /* 0x0000000700077c02 */ /* 0x003fe20008000f00 */
[----:B------:R-:W-:Y:S01]  /*0580*/  IMAD.U32 R6, RZ, RZ, UR6 ;  /* 0x00000006ff067e24 */ /* 0x000fe2000f8e00ff */
[----:B------:R-:W-:Y:S01]  /*0590*/  MOV R5, UR5 ;  /* 0x0000000500057c02 */ /* 0x000fe20008000f00 */
[----:B------:R-:W-:Y:S01]  /*05a0*/  IMAD.U32 R4, RZ, RZ, UR4 ;  /* 0x00000004ff047e24 */ /* 0x000fe2000f8e00ff */
[----:B------:R-:W0:Y:S01]  /*05b0*/  LDC.64 R10, c[0x0][0x398] ;  /* 0x0000e600ff0a7b82 */ /* 0x000e220000000a00 */
[----:B------:R-:W-:-:S04]  /*05c0*/  IMAD.WIDE R6, R3, 0x10, R6 ;  /* 0x0000001003067825 */ /* 0x000fc800078e0206 */
[C---:B------:R-:W-:Y:S01]  /*05d0*/  IMAD.WIDE R4, R3.reuse, 0x10, R4 ;  /* 0x0000001003047825 */ /* 0x040fe200078e0204 */
[----:B------:R-:W2:Y:S02]  /*05e0*/  LDG.E.64 R14, desc[UR12][R6.64+-0x20] ;  /* 0xffffe00c060e7981 */ /* 0x000ea4000c1e1b00 */
[----:B------:R-:W1:Y:S02]  /*05f0*/  LDC.64 R12, c[0x0][0x390] ;  /* 0x0000e400ff0c7b82 */ /* 0x000e640000000a00 */
[----:B------:R-:W2:Y:S02]  /*0600*/  LDG.E.64 R8, desc[UR12][R4.64+-0x20] ;  /* 0xffffe00c04087981 */ /* 0x000ea4000c1e1b00 */
[----:B--2---:R-:W-:Y:S01]  /*0610*/  DADD R14, R14, R8 ;  /* 0x000000000e0e7229 */ /* 0x004fe20000000008 */
[----:B0-----:R-:W-:-:S06]  /*0620*/  IMAD.WIDE R8, R3, 0x10, R10 ;  /* 0x0000001003087825 */ /* 0x001fcc00078e020a */
[----:B------:R-:W-:Y:S04]  /*0630*/  STG.E.64 desc[UR12][R8.64], R14 ;  /* 0x0000000e08007986 */ /* 0x000fe8000c101b0c */
[----:B------:R-:W2:Y:S04]  /*0640*/  LDG.E.64 R16, desc[UR12][R6.64+-0x18] ;  /* 0xffffe80c06107981 */ /* 0x000ea8000c1e1b00 */
[----:B------:R-:W2:Y:S02]  /*0650*/  LDG.E.64 R10, desc[UR12][R4.64+-0x18] ;  /* 0xffffe80c040a7981 */ /* 0x000ea4000c1e1b00 */
[----:B--2---:R-:W-:Y:S01]  /*0660*/  DADD R16, R16, R10 ;  /* 0x0000000010107229 */ /* 0x004fe2000000000a */
[----:B-1----:R-:W-:-:S06]  /*0670*/  IMAD.WIDE R10, R3, 0x10, R12 ;  /* 0x00000010030a7825 */ /* 0x002fcc00078e020c */
[----:B------:R-:W-:Y:S04]  /*0680*/  STG.E.64 desc[UR12][R8.64+0x8], R16 ;  /* 0x0000081008007986 */ /* 0x000fe8000c101b0c */
[----:B------:R0:W-:Y:S04]  /*0690*/  STG.E.64 desc[UR12][R6.64+-0x20], R14 ;  /* 0xffffe00e06007986 */ /* 0x0001e8000c101b0c */
[----:B------:R1:W-:Y:S04]  /*06a0*/  STG.E.64 desc[UR12][R6.64+-0x18], R16 ;  /* 0xffffe81006007986 */ /* 0x0003e8000c101b0c */
[----:B------:R-:W2:Y:S04]  /*06b0*/  LDG.E.64 R12, desc[UR12][R10.64+0x8] ;  /* 0x0000080c0a0c7981 */ /* 0x000ea8000c1e1b00 */
[----:B------:R-:W3:Y:S01]  /*06c0*/  LDG.E.64 R18, desc[UR12][R10.64] ;  /* 0x0000000c0a127981 */ /* 0x000ee2000c1e1b00 */
[----:B--2---:R-:W-:-:S08]  /*06d0*/  DMUL R20, R16, R12 ;  /* 0x0000000c10147228 */ /* 0x004fd00000000000 */
[----:B---3--:R-:W-:-:S07]  /*06e0*/  DFMA R18, R14, R18, -R20 ;  /* 0x000000120e12722b */ /* 0x008fce0000000814 */
[----:B------:R2:W-:Y:S04]  /*06f0*/  STG.E.64 desc[UR12][R8.64], R18 ;  /* 0x0000001208007986 */ /* 0x0005e8000c101b0c */
[----:B------:R-:W3:Y:S04]  /*0700*/  LDG.E.64 R22, desc[UR12][R10.64] ;  /* 0x0000000c0a167981 */ /* 0x000ee8000c1e1b00 */
[----:B------:R-:W4:Y:S01]  /*0710*/  LDG.E.64 R20, desc[UR12][R6.64+-0x20] ;  /* 0xffffe00c06147981 */ /* 0x000f22000c1e1b00 */
[----:B---3--:R-:W-:-:S08]  /*0720*/  DMUL R22, R16, R22 ;  /* 0x0000001610167228 */ /* 0x008fd00000000000 */
[----:B----4-:R-:W-:-:S07]  /*0730*/  DFMA R20, R12, R20, R22 ;  /* 0x000000140c14722b */ /* 0x010fce0000000016 */
[----:B------:R3:W-:Y:S04]  /*0740*/  STG.E.64 desc[UR12][R8.64+0x8], R20 ;  /* 0x0000081408007986 */ /* 0x0007e8000c101b0c */
[----:B------:R-:W4:Y:S04]  /*0750*/  LDG.E.64 R12, desc[UR12][R6.64+-0x10] ;  /* 0xfffff00c060c7981 */ /* 0x000f28000c1e1b00 */
[----:B0-----:R-:W4:Y:S02]  /*0760*/  LDG.E.64 R14, desc[UR12][R4.64+-0x10] ;  /* 0xfffff00c040e7981 */ /* 0x001f24000c1e1b00 */
[----:B----4-:R-:W-:-:S07]  /*0770*/  DADD R14, R12, R14 ;  /* 0x000000000c0e7229 */ /* 0x010fce000000000e */
[----:B------:R-:W-:Y:S04]  /*0780*/  STG.E.64 desc[UR12][R8.64+0x10], R14 ;  /* 0x0000100e08007986 */ /* 0x000fe8000c101b0c */
[----:B------:R-:W4:Y:S04]  /*0790*/  LDG.E.64 R12, desc[UR12][R6.64+-0x8] ;  /* 0xfffff80c060c7981 */ /* 0x000f28000c1e1b00 */
[----:B-1----:R-:W4:Y:S02]  /*07a0*/  LDG.E.64 R16, desc[UR12][R4.64+-0x8] ;  /* 0xfffff80c04107981 */ /* 0x002f24000c1e1b00 */
[----:B----4-:R-:W-:-:S07]  /*07b0*/  DADD R16, R12, R16 ;  /* 0x000000000c107229 */ /* 0x010fce0000000010 */
[----:B------:R-:W-:Y:S04]  /*07c0*/  STG.E.64 desc[UR12][R8.64+0x18], R16 ;  /* 0x0000181008007986 */ /* 0x000fe8000c101b0c */
[----:B------:R0:W-:Y:S04]  /*07d0*/  STG.E.64 desc[UR12][R6.64+-0x10], R14 ;  /* 0xfffff00e06007986 */ /* 0x0001e8000c101b0c */
[----:B------:R1:W-:Y:S04]  /*07e0*/  STG.E.64 desc[UR12][R6.64+-0x8], R16 ;  /* 0xfffff81006007986 */ /* 0x0003e8000c101b0c */
[----:B------:R-:W3:Y:S04]  /*07f0*/  LDG.E.64 R12, desc[UR12][R10.64+0x18] ;  /* 0x0000180c0a0c7981 */ /* 0x000ee8000c1e1b00 */
[----:B--2---:R-:W2:Y:S01]  /*0800*/  LDG.E.64 R18, desc[UR12][R10.64+0x10] ;  /* 0x0000100c0a127981 */ /* 0x004ea2000c1e1b00 */
[----:B---3--:R-:W-:-:S08]  /*0810*/  DMUL R20, R16, R12 ;  /* 0x0000000c10147228 */ /* 0x008fd00000000000 */
[----:B--2---:R-:W-:-:S07]  /*0820*/  DFMA R18, R14, R18, -R20 ;  /* 0x000000120e12722b */ /* 0x004fce0000000814 */
        /* <DEDUP_REMOVED lines=29> */
[----:B------:R0:W-:Y:S04]  /*0a00*/  STG.E.64 desc[UR12][R8.64+0x30], R12 ;  /* 0x0000300c08007986 */ /* 0x0001e8000c101b0c */
[----:B-1----:R-:W4:Y:S04]  /*0a10*/  LDG.E.64 R16, desc[UR12][R4.64+0x18] ;  /* 0x0000180c04107981 */ /* 0x002f28000c1e1b00 */
[----:B------:R-:W4:Y:S02]  /*0a20*/  LDG.E.64 R14, desc[UR12][R6.64+0x18] ;  /* 0x0000180c060e7981 */ /* 0x000f24000c1e1b00 */
[----:B----4-:R-:W-:-:S07]  /*0a30*/  DADD R14, R14, R16 ;  /* 0x000000000e0e7229 */ /* 0x010fce0000000010 */
[----:B------:R0:W-:Y:S04]  /*0a40*/  STG.E.64 desc[UR12][R8.64+0x38], R14 ;  /* 0x0000380e08007986 */ /* 0x0001e8000c101b0c */
[----:B------:R0:W-:Y:S04]  /*0a50*/  STG.E.64 desc[UR12][R6.64+0x10], R12 ;  /* 0x0000100c06007986 */ /* 0x0001e8000c101b0c */
[----:B------:R0:W-:Y:S04]  /*0a60*/  STG.E.64 desc[UR12][R6.64+0x18], R14 ;  /* 0x0000180e06007986 */ /* 0x0001e8000c101b0c */
[----:B--2---:R-:W3:Y:S04]  /*0a70*/  LDG.E.64 R18, desc[UR12][R10.64+0x38] ;  /* 0x0000380c0a127981 */ /* 0x004ee8000c1e1b00 */
[----:B------:R-:W2:Y:S01]  /*0a80*/  LDG.E.64 R16, desc[UR12][R10.64+0x30] ;  /* 0x0000300c0a107981 */ /* 0x000ea2000c1e1b00 */
[----:B---3--:R-:W-:-:S08]  /*0a90*/  DMUL R20, R14, R18 ;  /* 0x000000120e147228 */ /* 0x008fd00000000000 */
[----:B--2---:R-:W-:-:S07]  /*0aa0*/  DFMA R16, R12, R16, -R20 ;  /* 0x000000100c10722b */ /* 0x004fce0000000814 */
[----:B------:R0:W-:Y:S04]  /*0ab0*/  STG.E.64 desc[UR12][R8.64+0x30], R16 ;  /* 0x0000301008007986 */ /* 0x0001e8000c101b0c */
[----:B------:R-:W2:Y:S04]  /*0ac0*/  LDG.E.64 R20, desc[UR12][R10.64+0x30] ;  /* 0x0000300c0a147981 */ /* 0x000ea8000c1e1b00 */
[----:B------:R-:W3:Y:S01]  /*0ad0*/  LDG.E.64 R4, desc[UR12][R6.64+0x10] ;  /* 0x0000100c06047981 */ /* 0x000ee2000c1e1b00 */
[----:B------:R-:W-:-:S04]  /*0ae0*/  IADD3 R3, PT, PT, R3, 0x4, RZ ;  /* 0x0000000403037810 */ /* 0x000fc80007ffe0ff */
[----:B------:R-:W-:Y:S01]  /*0af0*/  ISETP.GE.AND P0, PT, R3, R0, PT ;  /* 0x000000000300720c */ /* 0x000fe20003f06270 */
[----:B--2---:R-:W-:-:S08]  /*0b00*/  DMUL R20, R14, R20 ;  /* 0x000000140e147228 */ /* 0x004fd00000000000 */
[----:B---3--:R-:W-:-:S07]  /*0b10*/  DFMA R4, R18, R4, R20 ;  /* 0x000000041204722b */ /* 0x008fce0000000014 */
[----:B------:R0:W-:Y:S01]  /*0b20*/  STG.E.64 desc[UR12][R8.64+0x38], R4 ;  /* 0x0000380408007986 */ /* 0x0001e2000c101b0c */
[----:B------:R-:W-:Y:S05]  /*0b30*/  @!P0 BRA `(.L_x_34) ;  /* 0xfffffff8008c8947 */ /* 0x000fea000383ffff */
[----:B------:R-:W-:Y:S05]  /*0b40*/  EXIT ;  /* 0x000000000000794d */ /* 0x000fea0003800000 */
.L_x_35:
        /* <DEDUP_REMOVED lines=11> */
.L_x_66:


//--------------------- .text._Z16create_fft_tableP7complexi --------------------------
	.section	.text._Z16create_fft_tableP7complexi,"ax",@progbits
	.align	128
        .global         _Z16create_fft_tableP7complexi
        .type           _Z16create_fft_tableP7complexi,@function
        .size           _Z16create_fft_tableP7complexi,(.L_x_63 - _Z16create_fft_tableP7complexi)
        .other          _Z16create_fft_tableP7complexi,@"STO_CUDA_ENTRY STV_DEFAULT"
_Z16create_fft_tableP7complexi:
.text._Z16create_fft_tableP7complexi:
        /* <DEDUP_REMOVED lines=36> */
[----:B0-----:R-:W-:Y:S02]  /*0240*/  IMAD R0, R5, UR6, R0 ;  /* 0x0000000605007c24 */ /* 0x001fe4000f8e0200 */
[----:B------:R0:W2:Y:S01]  /*0250*/  I2F.F64 R4, R11 ;  /* 0x0000000b00047312 */ /* 0x0000a20000201c00 */
[----:B------:R-:W3:Y:S01]  /*0260*/  LDCU.64 UR8, c[0x0][0x358] ;  /* 0x00006b00ff0877ac */ /* 0x000ee20008000a00 */
[C---:B------:R-:W-:Y:S01]  /*0270*/  IMAD R0, R3.reuse, R0, RZ ;  /* 0x0000000003007224 */ /* 0x040fe200078e02ff */
[----:B------:R-:W4:Y:S03]  /*0280*/  LDCU.64 UR10, c[0x4][0x8] ;  /* 0x01000100ff0a77ac */ /* 0x000f260008000a00 */
[----:B------:R-:W-:Y:S01]  /*0290*/  IMAD.IADD R3, R3, 0x1, R0 ;  /* 0x0000000103037824 */ /* 0x000fe200078e0200 */
[----:B-1----:R-:W-:-:S04]  /*02a0*/  UIADD3 UR4, UP0, UPT, UR4, 0x8, URZ ;  /* 0x0000000804047890 */ /* 0x002fc8000ff1e0ff */
[----:B0-23--:R-:W-:-:S12]  /*02b0*/  UIADD3.X UR5, UPT, UPT, URZ, UR5, URZ, UP0, !UPT ;  /* 0x00000005ff057290 */ /* 0x00dfd800087fe4ff */
.L_x_46:
[----:B0-----:R-:W0:Y:S01]  /*02c0*/  MUFU.RCP64H R9, R5 ;  /* 0x0000000500097308 */ /* 0x001e220000001800 */
        /* <DEDUP_REMOVED lines=23> */
[----:B----4-:R-:W-:Y:S05]  /*0440*/  CALL.REL.NOINC `($__internal_1_$__cuda_sm20_div_rn_f64_full) ;  /* 0x0000000800607944 */ /* 0x010fea0003c00000 */
[----:B------:R-:W-:Y:S02]  /*0450*/  IMAD.MOV.U32 R8, RZ, RZ, R10 ;  /* 0x000000ffff087224 */ /* 0x000fe400078e000a */
[----:B------:R-:W-:-:S07]  /*0460*/  IMAD.MOV.U32 R9, RZ, RZ, R11 ;  /* 0x000000ffff097224 */ /* 0x000fce00078e000b */
.L_x_37:
[----:B----4-:R-:W-:Y:S05]  /*0470*/  BSYNC.RECONVERGENT B0 ;  /* 0x0000000000007941 */ /* 0x010fea0003800200 */
.L_x_36:
        /* <DEDUP_REMOVED lines=23> */
[----:B------:R-:W-:-:S07]  /*05f0*/  MOV R2, 0x610 ;  /* 0x0000061000027802 */ /* 0x000fce0000000f00 */
[----:B------:R-:W-:Y:S05]  /*0600*/  CALL.REL.NOINC `($_Z16create_fft_tableP7complexi$__internal_trig_reduction_slowpathd) ;  /* 0x0000000c00647944 */ /* 0x000fea0003c00000 */
[----:B------:R-:W-:Y:S02]  /*0610*/  IMAD.MOV.U32 R2, RZ, RZ, R10 ;  /* 0x000000ffff027224 */ /* 0x000fe400078e000a */
[----:B------:R-:W-:Y:S02]  /*0620*/  IMAD.MOV.U32 R20, RZ, RZ, R16 ;  /* 0x000000ffff147224 */ /* 0x000fe400078e0010 */
[----:B------:R-:W-:-:S07]  /*0630*/  IMAD.MOV.U32 R21, RZ, RZ, R17 ;  /* 0x000000ffff157224 */ /* 0x000fce00078e0011 */
.L_x_41:
[----:B------:R-:W-:Y:S05]  /*0640*/  BSYNC.RECONVERGENT B1 ;  /* 0x0000000000017941 */ /* 0x000fea0003800200 */
.L_x_40:
[----:B------:R-:W-:-:S07]  /*0650*/  VIADD R2, R2, 0x1 ;  /* 0x0000000102027836 */ /* 0x000fce0000000000 */
.L_x_39:
[----:B------:R-:W-:Y:S05]  /*0660*/  BSYNC.RECONVERGENT B0 ;  /* 0x0000000000007941 */ /* 0x000fea0003800200 */
.L_x_38:
        /* <DEDUP_REMOVED lines=9> */
[----:B------:R-:W-:Y:S01]  /*0700*/  UMOV UR6, 0x54442eea ;  /* 0x54442eea00067882 */ /* 0x000fe20000000000 */
[----:B------:R-:W-:Y:S01]  /*0710*/  IMAD.MOV.U32 R25, RZ, RZ, 0x3da8ff83 ;  /* 0x3da8ff83ff197424 */ /* 0x000fe200078e00ff */
[----:B------:R-:W-:Y:S01]  /*0720*/  ISETP.NE.U32.AND P0, PT, R22, 0x1, PT ;  /* 0x000000011600780c */ /* 0x000fe20003f05070 */
[----:B------:R-:W-:Y:S01]  /*0730*/  DMUL R22, R20, R20 ;  /* 0x0000001414167228 */ /* 0x000fe20000000000 */
[----:B------:R-:W-:Y:S01]  /*0740*/  UMOV UR7, 0x401921fb ;  /* 0x401921fb00077882 */ /* 0x000fe20000000000 */
[----:B------:R-:W-:Y:S01]  /*0750*/  BSSY.RECONVERGENT B0, `(.L_x_42) ;  /* 0x000002a000007945 */ /* 0x000fe20003800200 */
[----:B------:R-:W-:-:S02]  /*0760*/  FSEL R24, R24, -8.06006814911005101289e+34, !P0 ;  /* 0xf9785eba18187808 */ /* 0x000fc40004000000 */
[----:B------:R-:W-:-:S06]  /*0770*/  FSEL R25, -R25, 0.11223486810922622681, !P0 ;  /* 0x3de5db6519197808 */ /* 0x000fcc0004000100 */
[----:B--2---:R-:W-:Y:S01]  /*0780*/  DFMA R24, R22, R24, R8 ;  /* 0x000000181618722b */ /* 0x004fe20000000008 */
[----:B------:R-:W0:Y:S01]  /*0790*/  MUFU.RCP64H R9, R5 ;  /* 0x0000000500097308 */ /* 0x000e220000001800 */
[----:B------:R-:W-:-:S06]  /*07a0*/  IMAD.MOV.U32 R8, RZ, RZ, 0x1 ;  /* 0x00000001ff087424 */ /* 0x000fcc00078e00ff */
[----:B------:R-:W-:-:S08]  /*07b0*/  DFMA R10, R22, R24, R10 ;  /* 0x00000018160a722b */ /* 0x000fd0000000000a */
[----:B---3--:R-:W-:Y:S02]  /*07c0*/  DFMA R10, R22, R10, R12 ;  /* 0x0000000a160a722b */ /* 0x008fe4000000000c */
[----:B0-----:R-:W-:-:S06]  /*07d0*/  DFMA R12, -R4, R8, 1 ;  /* 0x3ff00000040c742b */ /* 0x001fcc0000000108 */
[----:B------:R-:W-:Y:S02]  /*07e0*/  DFMA R10, R22, R10, R14 ;  /* 0x0000000a160a722b */ /* 0x000fe4000000000e */
[----:B------:R-:W-:-:S06]  /*07f0*/  DFMA R12, R12, R12, R12 ;  /* 0x0000000c0c0c722b */ /* 0x000fcc000000000c */
[----:B----4-:R-:W-:Y:S01]  /*0800*/  DFMA R10, R22, R10, R16 ;  /* 0x0000000a160a722b */ /* 0x010fe20000000010 */
[----:B------:R-:W-:Y:S01]  /*0810*/  IMAD.U32 R16, RZ, RZ, UR4 ;  /* 0x00000004ff107e24 */ /* 0x000fe2000f8e00ff */
[----:B------:R-:W-:Y:S01]  /*0820*/  DFMA R8, R8, R12, R8 ;  /* 0x0000000c0808722b */ /* 0x000fe20000000008 */
[----:B------:R-:W-:-:S05]  /*0830*/  IMAD.U32 R17, RZ, RZ, UR5 ;  /* 0x00000005ff117e24 */ /* 0x000fca000f8e00ff */
[----:B------:R-:W-:Y:S02]  /*0840*/  DFMA R10, R22, R10, R18 ;  /* 0x0000000a160a722b */ /* 0x000fe40000000012 */
[----:B------:R-:W-:-:S06]  /*0850*/  DFMA R12, -R4, R8, 1 ;  /* 0x3ff00000040c742b */ /* 0x000fcc0000000108 */
[----:B------:R-:W-:Y:S02]  /*0860*/  DFMA R20, R10, R20, R20 ;  /* 0x000000140a14722b */ /* 0x000fe40000000014 */
[----:B------:R-:W-:Y:S02]  /*0870*/  DFMA R22, R22, R10, 1 ;  /* 0x3ff000001616742b */ /* 0x000fe4000000000a */
[----:B------:R-:W-:Y:S02]  /*0880*/  DFMA R8, R8, R12, R8 ;  /* 0x0000000c0808722b */ /* 0x000fe40000000008 */
[----:B------:R-:W-:-:S06]  /*0890*/  DMUL R10, R6, -UR6 ;  /* 0x80000006060a7c28 */ /* 0x000fcc0008000000 */
[----:B------:R-:W-:Y:S02]  /*08a0*/  FSEL R18, R22, R20, !P0 ;  /* 0x0000001416127208 */ /* 0x000fe40004000000 */
[----:B------:R-:W-:Y:S01]  /*08b0*/  DMUL R12, R8, R10 ;  /* 0x0000000a080c7228 */ /* 0x000fe20000000000 */
[----:B------:R-:W-:Y:S02]  /*08c0*/  FSEL R19, R23, R21, !P0 ;  /* 0x0000001517137208 */ /* 0x000fe40004000000 */
[----:B------:R-:W-:Y:S02]  /*08d0*/  LOP3.LUT P0, RZ, R2, 0x2, RZ, 0xc0, !PT ;  /* 0x0000000202ff7812 */ /* 0x000fe4000780c0ff */
[----:B------:R-:W-:Y:S02]  /*08e0*/  FSETP.GEU.AND P1, PT, |R11|, 6.5827683646048100446e-37, PT ;  /* 0x036000000b00780b */ /* 0x000fe40003f2e200 */
[----:B------:R-:W-:Y:S02]  /*08f0*/  DADD R6, RZ, -R18 ;  /* 0x00000000ff067229 */ /* 0x000fe40000000812 */
[----:B------:R-:W-:-:S08]  /*0900*/  DFMA R14, -R4, R12, R10 ;  /* 0x0000000c040e722b */ /* 0x000fd0000000010a */
[----:B------:R-:W-:Y:S01]  /*0910*/  DFMA R8, R8, R14, R12 ;  /* 0x0000000e0808722b */ /* 0x000fe2000000000c */
[----:B------:R-:W-:Y:S02]  /*0920*/  FSEL R18, R18, R6, !P0 ;  /* 0x0000000612127208 */ /* 0x000fe40004000000 */
[----:B------:R-:W-:Y:S01]  /*0930*/  FSEL R19, R19, R7, !P0 ;  /* 0x0000000713137208 */ /* 0x000fe20004000000 */
[----:B------:R-:W-:-:S05]  /*0940*/  IMAD.WIDE R6, R0, 0x10, R16 ;  /* 0x0000001000067825 */ /* 0x000fca00078e0210 */
[----:B------:R0:W-:Y:S01]  /*0950*/  STG.E.64 desc[UR8][R6.64+-0x8], R18 ;  /* 0xfffff81206007986 */ /* 0x0001e2000c101b08 */
[----:B------:R-:W-:-:S05]  /*0960*/  FFMA R2, RZ, R5, R9 ;  /* 0x00000005ff027223 */ /* 0x000fca0000000009 */
[----:B------:R-:W-:-:S13]  /*0970*/  FSETP.GT.AND P0, PT, |R2|, 1.469367938527859385e-39, PT ;  /* 0x001000000200780b */ /* 0x000fda0003f04200 */
[----:B0-----:R-:W-:Y:S05]  /*0980*/  @P0 BRA P1, `(.L_x_43) ;  /* 0x0000000000180947 */ /* 0x001fea0000800000 */
[----:B------:R-:W-:Y:S01]  /*0990*/  IMAD.MOV.U32 R12, RZ, RZ, R4 ;  /* 0x000000ffff0c7224 */ /* 0x000fe200078e0004 */
[----:B------:R-:W-:Y:S01]  /*09a0*/  MOV R2, 0x9d0 ;  /* 0x000009d000027802 */ /* 0x000fe20000000f00 */
[----:B------:R-:W-:-:S07]  /*09b0*/  IMAD.MOV.U32 R13, RZ, RZ, R5 ;  /* 0x000000ffff0d7224 */ /* 0x000fce00078e0005 */
[----:B------:R-:W-:Y:S05]  /*09c0*/  CALL.REL.NOINC `($__internal_1_$__cuda_sm20_div_rn_f64_full) ;  /* 0x0000000400007944 */ /* 0x000fea0003c00000 */
[----:B------:R-:W-:Y:S02]  /*09d0*/  IMAD.MOV.U32 R8, RZ, RZ, R10 ;  /* 0x000000ffff087224 */ /* 0x000fe400078e000a */
[----:B------:R-:W-:-:S07]  /*09e0*/  IMAD.MOV.U32 R9, RZ, RZ, R11 ;  /* 0x000000ffff097224 */ /* 0x000fce00078e000b */
.L_x_43:
[----:B------:R-:W-:Y:S05]  /*09f0*/  BSYNC.RECONVERGENT B0 ;  /* 0x0000000000007941 */ /* 0x000fea0003800200 */
.L_x_42:
[----:B------:R-:W-:Y:S01]  /*0a00*/  DSETP.NEU.AND P0, PT, |R8|, +INF , PT ;  /* 0x7ff000000800742a */ /* 0x000fe20003f0d200 */
[----:B------:R-:W-:-:S13]  /*0a10*/  BSSY.RECONVERGENT B0, `(.L_x_44) ;  /* 0x000001a000007945 */ /* 0x000fda0003800200 */
[----:B------:R-:W-:Y:S01]  /*0a20*/  @!P0 DMUL R20, RZ, R8 ;  /* 0x00000008ff148228 */ /* 0x000fe20000000000 */
[----:B------:R-:W-:Y:S01]  /*0a30*/  @!P0 IMAD.MOV.U32 R2, RZ, RZ, RZ ;  /* 0x000000ffff028224 */ /* 0x000fe200078e00ff */
[----:B------:R-:W-:Y:S09]  /*0a40*/  @!P0 BRA `(.L_x_45) ;  /* 0x0000000000588947 */ /* 0x000ff20003800000 */
[----:B------:R-:W-:Y:S01]  /*0a50*/  UMOV UR6, 0x6dc9c883 ;  /* 0x6dc9c88300067882 */ /* 0x000fe20000000000 */
[----:B------:R-:W-:Y:S01]  /*0a60*/  UMOV UR7, 0x3fe45f30 ;  /* 0x3fe45f3000077882 */ /* 0x000fe20000000000 */
[C---:B------:R-:W-:Y:S02]  /*0a70*/  DSETP.GE.AND P0, PT, |R8|.reuse, 2.14748364800000000000e+09, PT ;  /* 0x41e000000800742a */ /* 0x040fe40003f06200 */
        /* <DEDUP_REMOVED lines=19> */
.L_x_45:
[----:B------:R-:W-:Y:S05]  /*0bb0*/  BSYNC.RECONVERGENT B0 ;  /* 0x0000000000007941 */ /* 0x000fea0003800200 */
.L_x_44:
        /* <DEDUP_REMOVED lines=8> */
[----:B------:R-:W-:-:S02]  /*0c40*/  IMAD.MOV.U32 R24, RZ, RZ, 0x20fd8164 ;  /* 0x20fd8164ff187424 */ /* 0x000fc400078e00ff */
[----:B------:R-:W-:Y:S01]  /*0c50*/  IMAD.MOV.U32 R25, RZ, RZ, 0x3da8ff83 ;  /* 0x3da8ff83ff197424 */ /* 0x000fe200078e00ff */
[----:B------:R-:W-:Y:S01]  /*0c60*/  ISETP.NE.U32.AND P0, PT, R22, 0x1, PT ;  /* 0x000000011600780c */ /* 0x000fe20003f05070 */
[----:B------:R-:W-:Y:S01]  /*0c70*/  DMUL R22, R20, R20 ;  /* 0x0000001414167228 */ /* 0x000fe20000000000 */
[----:B------:R-:W-:Y:S02]  /*0c80*/  VIADD R0, R0, 0x1 ;  /* 0x0000000100007836 */ /* 0x000fe40000000000 */
[----:B------:R-:W-:Y:S02]  /*0c90*/  FSEL R24, R24, -8.06006814911005101289e+34, !P0 ;  /* 0xf9785eba18187808 */ /* 0x000fe40004000000 */
[----:B------:R-:W-:-:S06]  /*0ca0*/  FSEL R25, -R25, 0.11223486810922622681, !P0 ;  /* 0x3de5db6519197808 */ /* 0x000fcc0004000100 */
[----:B--2---:R-:W-:-:S08]  /*0cb0*/  DFMA R8, R22, R24, R8 ;  /* 0x000000181608722b */ /* 0x004fd00000000008 */
[----:B------:R-:W-:-:S08]  /*0cc0*/  DFMA R8, R22, R8, R10 ;  /* 0x000000081608722b */ /* 0x000fd0000000000a */
[----:B---3--:R-:W-:-:S08]  /*0cd0*/  DFMA R8, R22, R8, R12 ;  /* 0x000000081608722b */ /* 0x008fd0000000000c */
[----:B------:R-:W-:-:S08]  /*0ce0*/  DFMA R8, R22, R8, R14 ;  /* 0x000000081608722b */ /* 0x000fd0000000000e */
[----:B----4-:R-:W-:-:S08]  /*0cf0*/  DFMA R8, R22, R8, R16 ;  /* 0x000000081608722b */ /* 0x010fd00000000010 */
[----:B------:R-:W-:-:S08]  /*0d00*/  DFMA R8, R22, R8, R18 ;  /* 0x000000081608722b */ /* 0x000fd00000000012 */
[----:B------:R-:W-:Y:S02]  /*0d10*/  DFMA R20, R8, R20, R20 ;  /* 0x000000140814722b */ /* 0x000fe40000000014 */
[----:B------:R-:W-:-:S10]  /*0d20*/  DFMA R8, R22, R8, 1 ;  /* 0x3ff000001608742b */ /* 0x000fd40000000008 */
[----:B------:R-:W-:Y:S02]  /*0d30*/  FSEL R10, R8, R20, !P0 ;  /* 0x00000014080a7208 */ /* 0x000fe40004000000 */
[----:B------:R-:W-:Y:S02]  /*0d40*/  FSEL R11, R9, R21, !P0 ;  /* 0x00000015090b7208 */ /* 0x000fe40004000000 */
[----:B------:R-:W-:-:S04]  /*0d50*/  LOP3.LUT P0, RZ, R2, 0x2, RZ, 0xc0, !PT ;  /* 0x0000000202ff7812 */ /* 0x000fc8000780c0ff */
[----:B------:R-:W-:-:S10]  /*0d60*/  DADD R8, RZ, -R10 ;  /* 0x00000000ff087229 */ /* 0x000fd4000000080a */
[----:B------:R-:W-:Y:S02]  /*0d70*/  FSEL R8, R10, R8, !P0 ;  /* 0x000000080a087208 */ /* 0x000fe40004000000 */
[----:B------:R-:W-:Y:S02]  /*0d80*/  FSEL R9, R11, R9, !P0 ;  /* 0x000000090b097208 */ /* 0x000fe40004000000 */
[----:B------:R-:W-:-:S03]  /*0d90*/  ISETP.GE.AND P0, PT, R0, R3, PT ;  /* 0x000000030000720c */ /* 0x000fc60003f06270 */
[----:B------:R0:W-:Y:S10]  /*0da0*/  STG.E.64 desc[UR8][R6.64], R8 ;  /* 0x0000000806007986 */ /* 0x0001f4000c101b08 */
[----:B------:R-:W-:Y:S05]  /*0db0*/  @!P0 BRA `(.L_x_46) ;  /* 0xfffffff400408947 */ /* 0x000fea000383ffff */
[----:B------:R-:W-:Y:S05]  /*0dc0*/  EXIT ;  /* 0x000000000000794d */ /* 0x000fea0003800000 */
        .weak           $__internal_1_$__cuda_sm20_div_rn_f64_full
        .type           $__internal_1_$__cuda_sm20_div_rn_f64_full,@function
        .size           $__internal_1_$__cuda_sm20_div_rn_f64_full,($_Z16create_fft_tableP7complexi$__internal_trig_reduction_slowpathd - $__internal_1_$__cuda_sm20_div_rn_f64_full)
$__internal_1_$__cuda_sm20_div_rn_f64_full:
        /* <DEDUP_REMOVED lines=10> */
[C---:B------:R-:W-:Y:S01]  /*0e70*/  ISETP.GE.U32.AND P1, PT, R8.reuse, R25, PT ;  /* 0x000000190800720c */ /* 0x040fe20003f26070 */
[----:B------:R-:W-:Y:S02]  /*0e80*/  IMAD.MOV.U32 R24, RZ, RZ, R8 ;  /* 0x000000ffff187224 */ /* 0x000fe400078e0008 */
        /* <DEDUP_REMOVED lines=17> */
[----:B------:R-:W-:-:S05]  /*0fa0*/  DFMA R20, R18, R20, R18 ;  /* 0x000000141214722b */ /* 0x000fca0000000012 */
[----:B------:R-:W-:-:S03]  /*0fb0*/  @!P2 LOP3.LUT R24, R17, 0x7ff00000, RZ, 0xc0, !PT ;  /* 0x7ff000001118a812 */ /* 0x000fc600078ec0ff */
[----:B------:R-:W-:Y:S02]  /*0fc0*/  DMUL R18, R20, R16 ;  /* 0x0000001014127228 */ /* 0x000fe40000000000 */
[----:B------:R-:W-:-:S05]  /*0fd0*/  VIADD R26, R24, 0xffffffff ;  /* 0xffffffff181a7836 */ /* 0x000fca0000000000 */
[----:B------:R-:W-:Y:S01]  /*0fe0*/  ISETP.GT.U32.AND P0, PT, R26, 0x7feffffe, PT ;  /* 0x7feffffe1a00780c */ /* 0x000fe20003f04070 */
[----:B------:R-:W-:Y:S01]  /*0ff0*/  VIADD R26, R25, 0xffffffff ;  /* 0xffffffff191a7836 */ /* 0x000fe20000000000 */
[----:B------:R-:W-:-:S04]  /*1000*/  DFMA R22, R18, -R14, R16 ;  /* 0x8000000e1216722b */ /* 0x000fc80000000010 */
[----:B------:R-:W-:-:S04]  /*1010*/  ISETP.GT.U32.OR P0, PT, R26, 0x7feffffe, P0 ;  /* 0x7feffffe1a00780c */ /* 0x000fc80000704470 */
[----:B------:R-:W-:-:S09]  /*1020*/  DFMA R22, R20, R22, R18 ;  /* 0x000000161416722b */ /* 0x000fd20000000012 */
        /* <DEDUP_REMOVED lines=28> */
.L_x_48:
        /* <DEDUP_REMOVED lines=16> */
.L_x_51:
[----:B------:R-:W-:Y:S01]  /*12f0*/  LOP3.LUT R9, R13, 0x80000, RZ, 0xfc, !PT ;  /* 0x000800000d097812 */ /* 0x000fe200078efcff */
[----:B------:R-:W-:Y:S01]  /*1300*/  IMAD.MOV.U32 R8, RZ, RZ, R12 ;  /* 0x000000ffff087224 */ /* 0x000fe200078e000c */
[----:B------:R-:W-:Y:S06]  /*1310*/  BRA `(.L_x_49) ;  /* 0x0000000000087947 */ /* 0x000fec0003800000 */
.L_x_50:
[----:B------:R-:W-:Y:S01]  /*1320*/  LOP3.LUT R9, R11, 0x80000, RZ, 0xfc, !PT ;  /* 0x000800000b097812 */ /* 0x000fe200078efcff */
[----:B------:R-:W-:-:S07]  /*1330*/  IMAD.MOV.U32 R8, RZ, RZ, R10 ;  /* 0x000000ffff087224 */ /* 0x000fce00078e000a */
.L_x_49:
[----:B------:R-:W-:Y:S05]  /*1340*/  BSYNC.RECONVERGENT B1 ;  /* 0x0000000000017941 */ /* 0x000fea0003800200 */
.L_x_47:
[----:B------:R-:W-:Y:S02]  /*1350*/  IMAD.MOV.U32 R10, RZ, RZ, R8 ;  /* 0x000000ffff0a7224 */ /* 0x000fe400078e0008 */
[----:B------:R-:W-:Y:S02]  /*1360*/  IMAD.MOV.U32 R11, RZ, RZ, R9 ;  /* 0x000000ffff0b7224 */ /* 0x000fe400078e0009 */
[----:B------:R-:W-:Y:S02]  /*1370*/  IMAD.MOV.U32 R8, RZ, RZ, R2 ;  /* 0x000000ffff087224 */ /* 0x000fe400078e0002 */
[----:B------:R-:W-:-:S04]  /*1380*/  IMAD.MOV.U32 R9, RZ, RZ, 0x0 ;  /* 0x00000000ff097424 */ /* 0x000fc800078e00ff */
[----:B------:R-:W-:Y:S05]  /*1390*/  RET.REL.NODEC R8 `(_Z16create_fft_tableP7complexi) ;  /* 0xffffffec08187950 */ /* 0x000fea0003c3ffff */
        .type           $_Z16create_fft_tableP7complexi$__internal_trig_reduction_slowpathd,@function
        .size           $_Z16create_fft_tableP7complexi$__internal_trig_reduction_slowpathd,(.L_x_63 - $_Z16create_fft_tableP7complexi$__internal_trig_reduction_slowpathd)
$_Z16create_fft_tableP7complexi$__internal_trig_reduction_slowpathd:
        /* <DEDUP_REMOVED lines=24> */
.L_x_56:
        /* <DEDUP_REMOVED lines=29> */
.L_x_55:
[----:B------:R-:W-:-:S07]  /*16f0*/  IMAD.MOV.U32 R23, RZ, RZ, R11 ;  /* 0x000000ffff177224 */ /* 0x000fce00078e000b */
.L_x_54:
[----:B------:R-:W-:Y:S05]  /*1700*/  BSYNC.RECONVERGENT B2 ;  /* 0x0000000000027941 */ /* 0x000fea0003800200 */
.L_x_53:
        /* <DEDUP_REMOVED lines=11> */
[CC--:B---3--:R-:W-:Y:S02]  /*17c0*/  @P0 SHF.L.U32 R21, R12.reuse, R27.reuse, RZ ;  /* 0x0000001b0c150219 */ /* 0x0c8fe400000006ff */
        /* <DEDUP_REMOVED lines=28> */
[----:B------:R-:W-:Y:S02]  /*1990*/  ISETP.NE.U32.AND P1, PT, R8, RZ, PT ;  /* 0x000000ff0800720c */ /* 0x000fe40003f25070 */
[----:B------:R-:W-:Y:S02]  /*19a0*/  SEL R15, R15, R16, P0 ;  /* 0x000000100f0f7207 */ /* 0x000fe40000000000 */
[----:B------:R-:W-:Y:S01]  /*19b0*/  SEL R17, R13, R8, !P1 ;  /* 0x000000080d117207 */ /* 0x000fe20004800000 */
[----:B------:R-:W-:-:S05]  /*19c0*/  @!P0 IMAD.MOV R14, RZ, RZ, -R14 ;  /* 0x000000ffff0e8224 */ /* 0x000fca00078e0a0e */
[----:B------:R-:W0:Y:S02]  /*19d0*/  FLO.U32 R17, R17 ;  /* 0x0000001100117300 */ /* 0x000e2400000e0000 */
[C---:B0-----:R-:W-:Y:S02]  /*19e0*/  IADD3 R18, PT, PT, -R17.reuse, 0x1f, RZ ;  /* 0x0000001f11127810 */ /* 0x041fe40007ffe1ff */
[----:B------:R-:W-:-:S03]  /*19f0*/  IADD3 R12, PT, PT, -R17, 0x3f, RZ ;  /* 0x0000003f110c7810 */ /* 0x000fc60007ffe1ff */
[----:B------:R-:W-:-:S05]  /*1a00*/  @P1 IMAD.MOV R12, RZ, RZ, R18 ;  /* 0x000000ffff0c1224 */ /* 0x000fca00078e0212 */
[----:B------:R-:W-:-:S13]  /*1a10*/  ISETP.NE.AND P1, PT, R12, RZ, PT ;  /* 0x000000ff0c00720c */ /* 0x000fda0003f25270 */
[----:B------:R-:W-:Y:S05]  /*1a20*/  @!P1 BRA `(.L_x_58) ;  /* 0x0000000000289947 */ /* 0x000fea0003800000 */
[--C-:B------:R-:W-:Y:S02]  /*1a30*/  SHF.R.U64 R16, R14, 0x1, R15.reuse ;  /* 0x000000010e107819 */ /* 0x100fe4000000120f */
[C---:B------:R-:W-:Y:S02]  /*1a40*/  LOP3.LUT R14, R12.reuse, 0x3f, RZ, 0xc0, !PT ;  /* 0x0000003f0c0e7812 */ /* 0x040fe400078ec0ff */
        /* <DEDUP_REMOVED lines=8> */
.L_x_58:
[----:B------:R-:W-:Y:S05]  /*1ad0*/  BSYNC.RECONVERGENT B2 ;  /* 0x0000000000027941 */ /* 0x000fea0003800200 */
.L_x_57:
[----:B------:R-:W-:-:S04]  /*1ae0*/  IMAD.WIDE.U32 R16, R13, 0x2168c235, RZ ;  /* 0x2168c2350d107825 */ /* 0x000fc800078e00ff */
[----:B------:R-:W-:Y:S01]  /*1af0*/  IMAD.MOV.U32 R14, RZ, RZ, R17 ;  /* 0x000000ffff0e7224 */ /* 0x000fe200078e0011 */
[----:B------:R-:W-:Y:S01]  /*1b00*/  IADD3 RZ, P1, PT, R16, R16, RZ ;  /* 0x0000001010ff7210 */ /* 0x000fe20007f3e0ff */
[----:B------:R-:W-:Y:S02]  /*1b10*/  IMAD.MOV.U32 R15, RZ, RZ, RZ ;  /* 0x000000ffff0f7224 */ /* 0x000fe400078e00ff */
[----:B------:R-:W-:Y:S02]  /*1b20*/  IMAD R17, R8, -0x36f0255e, RZ ;  /* 0xc90fdaa208117824 */ /* 0x000fe400078e02ff */
[----:B------:R-:W-:-:S04]  /*1b30*/  IMAD.WIDE.U32 R14, R13, -0x36f0255e, R14 ;  /* 0xc90fdaa20d0e7825 */ /* 0x000fc800078e000e */
[----:B------:R-:W-:-:S04]  /*1b40*/  IMAD.HI.U32 R13, R8, -0x36f0255e, RZ ;  /* 0xc90fdaa2080d7827 */ /* 0x000fc800078e00ff */
        /* <DEDUP_REMOVED lines=16> */
[----:B------:R-:W-:-:S02]  /*1c50*/  SHF.R.U32.HI R15, RZ, 0x1e, R11 ;  /* 0x0000001eff0f7819 */ /* 0x000fc4000001160b */
[----:B------:R-:W-:Y:S01]  /*1c60*/  SHF.R.U64 R16, R16, 0xa, R13 ;  /* 0x0000000a10107819 */ /* 0x000fe2000000120d */
[----:B------:R-:W-:Y:S01]  /*1c70*/  IMAD.SHL.U32 R8, R8, 0x100000, RZ ;  /* 0x0010000008087824 */ /* 0x000fe200078e00ff */
[----:B------:R-:W-:Y:S02]  /*1c80*/  LEA.HI R10, R10, R15, RZ, 0x1 ;  /* 0x0000000f0a0a7211 */ /* 0x000fe400078f08ff */
[----:B------:R-:W-:Y:S02]  /*1c90*/  IADD3 R16, P2, PT, R16, 0x1, RZ ;  /* 0x0000000110107810 */ /* 0x000fe40007f5e0ff */
[----:B------:R-:W-:Y:S01]  /*1ca0*/  @!P0 LOP3.LUT R9, R9, 0x80000000, RZ, 0x3c, !PT ;  /* 0x8000000009098812 */ /* 0x000fe200078e3cff */
[----:B------:R-:W-:Y:S01]  /*1cb0*/  @P1 IMAD.MOV R10, RZ, RZ, -R10 ;  /* 0x000000ffff0a1224 */ /* 0x000fe200078e0a0a */
[----:B------:R-:W-:-:S04]  /*1cc0*/  LEA.HI.X R13, R13, RZ, RZ, 0x16, P2 ;  /* 0x000000ff0d0d7211 */ /* 0x000fc800010fb4ff */
[--C-:B------:R-:W-:Y:S02]  /*1cd0*/  SHF.R.U64 R16, R16, 0x1, R13.reuse ;  /* 0x0000000110107819 */ /* 0x100fe4000000120d */
[----:B------:R-:W-:Y:S02]  /*1ce0*/  SHF.R.U32.HI R11, RZ, 0x1, R13 ;  /* 0x00000001ff0b7819 */ /* 0x000fe4000001160d */
[----:B------:R-:W-:-:S04]  /*1cf0*/  IADD3 R16, P2, P3, RZ, RZ, R16 ;  /* 0x000000ffff107210 */ /* 0x000fc80007b5e010 */
[----:B------:R-:W-:-:S04]  /*1d00*/  IADD3.X R8, PT, PT, R8, 0x3fe00000, R11, P2, P3 ;  /* 0x3fe0000008087810 */ /* 0x000fc800017e640b */
[----:B------:R-:W-:-:S07]  /*1d10*/  LOP3.LUT R17, R8, R9, RZ, 0xfc, !PT ;  /* 0x0000000908117212 */ /* 0x000fce00078efcff */
.L_x_52:
[----:B------:R-:W-:Y:S02]  /*1d20*/  IMAD.MOV.U32 R8, RZ, RZ, R2 ;  /* 0x000000ffff087224 */ /* 0x000fe400078e0002 */
[----:B------:R-:W-:-:S04]  /*1d30*/  IMAD.MOV.U32 R9, RZ, RZ, 0x0 ;  /* 0x00000000ff097424 */ /* 0x000fc800078e00ff */
[----:B------:R-:W-:Y:S05]  /*1d40*/  RET.REL.NODEC R8 `(_Z16create_fft_tableP7complexi) ;  /* 0xffffffe008ac7950 */ /* 0x000fea0003c3ffff */
.L_x_59:
        /* <DEDUP_REMOVED lines=11> */
.L_x_63:


//--------------------- .nv.global.init           --------------------------
	.section	.nv.global.init,"aw",@progbits
	.align	16
.nv.global.init:
	.type		__cudart_sin_cos_coeffs,@object
	.size		__cudart_sin_cos_coeffs,(__cudart_i2opi_d - __cudart_sin_cos_coeffs)
__cudart_sin_cos_coeffs:
        /*0000*/ 	.byte	0x46, 0xd2, 0xb0, 0x2c, 0xf1, 0xe5, 0x5a, 0xbe, 0x92, 0xe3, 0xac, 0x69, 0xe3, 0x1d, 0xc7, 0x3e
        /*0010*/ 	.byte	0xa1, 0x62, 0xdb, 0x19, 0xa0, 0x01, 0x2a, 0xbf, 0x18, 0x08, 0x11, 0x11, 0x11, 0x11, 0x81, 0x3f
        /*0020*/ 	.byte	0x54, 0x55, 0x55, 0x55, 0x55, 0x55, 0xc5, 0xbf, 0x00, 0x00, 0x00, 0x00, 0x00, 0x00, 0x00, 0x00
        /*0030*/ 	.byte	0x00, 0x00, 0x00, 0x00, 0x00, 0x00, 0x00, 0x00, 0x64, 0x81, 0xfd, 0x20, 0x83, 0xff, 0xa8, 0xbd
        /*0040*/ 	.byte	0x28, 0x85, 0xef, 0xc1, 0xa7, 0xee, 0x21, 0x3e, 0xd9, 0xe6, 0x06, 0x8e, 0x4f, 0x7e, 0x92, 0xbe
        /*0050*/ 	.byte	0xe9, 0xbc, 0xdd, 0x19, 0xa0, 0x01, 0xfa, 0x3e, 0x47, 0x5d, 0xc1, 0x16, 0x6c, 0xc1, 0x56, 0xbf
        /*0060*/ 	.byte	0x51, 0x55, 0x55, 0x55, 0x55, 0x55, 0xa5, 0x3f, 0x00, 0x00, 0x00, 0x00, 0x00, 0x00, 0xe0, 0xbf
        /*0070*/ 	.byte	0x00, 0x00, 0x00, 0x00, 0x00, 0x00, 0xf0, 0x3f, 0x00, 0x00, 0x00, 0x00, 0x00, 0x00, 0x00, 0x00
	.type		__cudart_i2opi_d,@object
	.size		__cudart_i2opi_d,(.L_0 - __cudart_i2opi_d)
__cudart_i2opi_d:
        /* <DEDUP_REMOVED lines=9> */
.L_0:


//--------------------- .nv.shared.reserved.0     --------------------------
	.section	.nv.shared.reserved.0,"aw",@nobits
	.weak		__nv_reservedSMEM_offset_0_alias
	.size		__nv_reservedSMEM_offset_0_alias, 0, 64
	.other		__nv_reservedSMEM_offset_0_alias,@"STO_CUDA_RESERVED_SHARED STV_DEFAULT"
__nv_reservedSMEM_offset_0_alias:
	.zero		0
	.zero		64


//--------------------- .nv.constant0._Z10idft_stage7complexPS_S0_S0_i --------------------------
	.section	.nv.constant0._Z10idft_stage7complexPS_S0_S0_i,"a",@progbits
	.sectionflags	@""
	.align	4
.nv.constant0._Z10idft_stage7complexPS_S0_S0_i:
	.zero		940


//--------------------- .nv.constant0._Z17create_idft_tableP7complexi --------------------------
	.section	.nv.constant0._Z17create_idft_tableP7complexi,"a",@progbits
	.sectionflags	@""
	.align	4
.nv.constant0._Z17create_idft_tableP7complexi:
	.zero		908


//--------------------- .nv.constant0._Z9fft_stageP7complexS0_S0_S0_i --------------------------
	.section	.nv.constant0._Z9fft_stageP7complexS0_S0_S0_i,"a",@progbits
	.sectionflags	@""
	.align	4
.nv.constant0._Z9fft_stageP7complexS0_S0_S0_i:
	.zero		932


//--------------------- .nv.constant0._Z16create_fft_tableP7complexi --------------------------
	.section	.nv.constant0._Z16create_fft_tableP7complexi,"a",@progbits
	.sectionflags	@""
	.align	4
.nv.constant0._Z16create_fft_tableP7complexi:
	.zero		908


//--------------------- SYMBOLS --------------------------

	.type		.nv.reservedSmem.offset0,@object
	.size		.nv.reservedSmem.offset0,0x4
